//
// Generated by NVIDIA NVVM Compiler
//
// Compiler Build ID: CL-36424714
// Cuda compilation tools, release 13.0, V13.0.88
// Based on NVVM 20.0.0
//

.version 9.0
.target sm_100
.address_size 64

	// .globl	_Z25initRandomNumberGeneratorP17curandStateXORWOW
.global .align 4 .b8 precalc_xorwow_matrix[102400];
.global .align 4 .b8 precalc_xorwow_offset_matrix[102400];
.global .align 4 .b8 mrg32k3aM1[2304];
.global .align 4 .b8 mrg32k3aM2[2304];
.global .align 4 .b8 mrg32k3aM1SubSeq[2016];
.global .align 4 .b8 mrg32k3aM2SubSeq[2016];
.global .align 4 .b8 mrg32k3aM1Seq[2304];
.global .align 4 .b8 mrg32k3aM2Seq[2304];
.const .align 8 .b8 __cr_lgamma_table[72];
.global .align 1 .b8 _ZN33_INTERNAL_340eaf78_4_k_cu_howMany4cuda3std3__45__cpo5beginE[1];
.global .align 1 .b8 _ZN33_INTERNAL_340eaf78_4_k_cu_howMany4cuda3std3__45__cpo3endE[1];
.global .align 1 .b8 _ZN33_INTERNAL_340eaf78_4_k_cu_howMany4cuda3std3__45__cpo6cbeginE[1];
.global .align 1 .b8 _ZN33_INTERNAL_340eaf78_4_k_cu_howMany4cuda3std3__45__cpo4cendE[1];
.global .align 1 .b8 _ZN33_INTERNAL_340eaf78_4_k_cu_howMany4cuda3std3__45__cpo6rbeginE[1];
.global .align 1 .b8 _ZN33_INTERNAL_340eaf78_4_k_cu_howMany4cuda3std3__45__cpo4rendE[1];
.global .align 1 .b8 _ZN33_INTERNAL_340eaf78_4_k_cu_howMany4cuda3std3__45__cpo7crbeginE[1];
.global .align 1 .b8 _ZN33_INTERNAL_340eaf78_4_k_cu_howMany4cuda3std3__45__cpo5crendE[1];
.global .align 1 .b8 _ZN33_INTERNAL_340eaf78_4_k_cu_howMany4cuda3std3__435_GLOBAL__N__340eaf78_4_k_cu_howMany6ignoreE[1];
.global .align 1 .b8 _ZN33_INTERNAL_340eaf78_4_k_cu_howMany4cuda3std3__419piecewise_constructE[1];
.global .align 1 .b8 _ZN33_INTERNAL_340eaf78_4_k_cu_howMany4cuda3std3__48in_placeE[1];
.global .align 1 .b8 _ZN33_INTERNAL_340eaf78_4_k_cu_howMany4cuda3std3__420unreachable_sentinelE[1];
.global .align 1 .b8 _ZN33_INTERNAL_340eaf78_4_k_cu_howMany4cuda3std3__47nulloptE[1];
.global .align 1 .b8 _ZN33_INTERNAL_340eaf78_4_k_cu_howMany4cuda3std3__48unexpectE[1];
.global .align 1 .b8 _ZN33_INTERNAL_340eaf78_4_k_cu_howMany4cuda3std6ranges3__45__cpo4swapE[1];
.global .align 1 .b8 _ZN33_INTERNAL_340eaf78_4_k_cu_howMany4cuda3std6ranges3__45__cpo9iter_moveE[1];
.global .align 1 .b8 _ZN33_INTERNAL_340eaf78_4_k_cu_howMany4cuda3std6ranges3__45__cpo5beginE[1];
.global .align 1 .b8 _ZN33_INTERNAL_340eaf78_4_k_cu_howMany4cuda3std6ranges3__45__cpo3endE[1];
.global .align 1 .b8 _ZN33_INTERNAL_340eaf78_4_k_cu_howMany4cuda3std6ranges3__45__cpo6cbeginE[1];
.global .align 1 .b8 _ZN33_INTERNAL_340eaf78_4_k_cu_howMany4cuda3std6ranges3__45__cpo4cendE[1];
.global .align 1 .b8 _ZN33_INTERNAL_340eaf78_4_k_cu_howMany4cuda3std6ranges3__45__cpo7advanceE[1];
.global .align 1 .b8 _ZN33_INTERNAL_340eaf78_4_k_cu_howMany4cuda3std6ranges3__45__cpo9iter_swapE[1];
.global .align 1 .b8 _ZN33_INTERNAL_340eaf78_4_k_cu_howMany4cuda3std6ranges3__45__cpo4nextE[1];
.global .align 1 .b8 _ZN33_INTERNAL_340eaf78_4_k_cu_howMany4cuda3std6ranges3__45__cpo4prevE[1];
.global .align 1 .b8 _ZN33_INTERNAL_340eaf78_4_k_cu_howMany4cuda3std6ranges3__45__cpo4dataE[1];
.global .align 1 .b8 _ZN33_INTERNAL_340eaf78_4_k_cu_howMany4cuda3std6ranges3__45__cpo5cdataE[1];
.global .align 1 .b8 _ZN33_INTERNAL_340eaf78_4_k_cu_howMany4cuda3std6ranges3__45__cpo4sizeE[1];
.global .align 1 .b8 _ZN33_INTERNAL_340eaf78_4_k_cu_howMany4cuda3std6ranges3__45__cpo5ssizeE[1];
.global .align 1 .b8 _ZN33_INTERNAL_340eaf78_4_k_cu_howMany4cuda3std6ranges3__45__cpo8distanceE[1];
.global .align 1 .b8 _ZN33_INTERNAL_340eaf78_4_k_cu_howMany6thrust24THRUST_300001_SM_1000_NS8cuda_cub3parE[1];
.global .align 1 .b8 _ZN33_INTERNAL_340eaf78_4_k_cu_howMany6thrust24THRUST_300001_SM_1000_NS8cuda_cub10par_nosyncE[1];
.global .align 1 .b8 _ZN33_INTERNAL_340eaf78_4_k_cu_howMany6thrust24THRUST_300001_SM_1000_NS6system6detail10sequential3seqE[1];
.global .align 1 .b8 _ZN33_INTERNAL_340eaf78_4_k_cu_howMany6thrust24THRUST_300001_SM_1000_NS6system3cpp3parE[1];
.global .align 1 .b8 _ZN33_INTERNAL_340eaf78_4_k_cu_howMany6thrust24THRUST_300001_SM_1000_NS12placeholders2_1E[1];
.global .align 1 .b8 _ZN33_INTERNAL_340eaf78_4_k_cu_howMany6thrust24THRUST_300001_SM_1000_NS12placeholders2_2E[1];
.global .align 1 .b8 _ZN33_INTERNAL_340eaf78_4_k_cu_howMany6thrust24THRUST_300001_SM_1000_NS12placeholders2_3E[1];
.global .align 1 .b8 _ZN33_INTERNAL_340eaf78_4_k_cu_howMany6thrust24THRUST_300001_SM_1000_NS12placeholders2_4E[1];
.global .align 1 .b8 _ZN33_INTERNAL_340eaf78_4_k_cu_howMany6thrust24THRUST_300001_SM_1000_NS12placeholders2_5E[1];
.global .align 1 .b8 _ZN33_INTERNAL_340eaf78_4_k_cu_howMany6thrust24THRUST_300001_SM_1000_NS12placeholders2_6E[1];
.global .align 1 .b8 _ZN33_INTERNAL_340eaf78_4_k_cu_howMany6thrust24THRUST_300001_SM_1000_NS12placeholders2_7E[1];
.global .align 1 .b8 _ZN33_INTERNAL_340eaf78_4_k_cu_howMany6thrust24THRUST_300001_SM_1000_NS12placeholders2_8E[1];
.global .align 1 .b8 _ZN33_INTERNAL_340eaf78_4_k_cu_howMany6thrust24THRUST_300001_SM_1000_NS12placeholders2_9E[1];
.global .align 1 .b8 _ZN33_INTERNAL_340eaf78_4_k_cu_howMany6thrust24THRUST_300001_SM_1000_NS12placeholders3_10E[1];
.global .align 1 .b8 _ZN33_INTERNAL_340eaf78_4_k_cu_howMany6thrust24THRUST_300001_SM_1000_NS3seqE[1];
.global .align 1 .b8 _ZN33_INTERNAL_340eaf78_4_k_cu_howMany6thrust24THRUST_300001_SM_1000_NS6deviceE[1];
.extern .shared .align 16 .b8 smem[];

.visible .entry _Z25initRandomNumberGeneratorP17curandStateXORWOW(
	.param .u64 .ptr .align 1 _Z25initRandomNumberGeneratorP17curandStateXORWOW_param_0
)
{
	.reg .pred 	%p<46>;
	.reg .b32 	%r<801>;
	.reg .b64 	%rd<30>;

	ld.param.u64 	%rd13, [_Z25initRandomNumberGeneratorP17curandStateXORWOW_param_0];
	cvta.to.global.u64 	%rd14, %rd13;
	mov.u32 	%r363, %tid.x;
	mov.u32 	%r364, %ctaid.x;
	mov.u32 	%r365, %ntid.x;
	mad.lo.s32 	%r366, %r364, %r365, %r363;
	cvt.s64.s32 	%rd28, %r366;
	mul.wide.s32 	%rd15, %r366, 48;
	add.s64 	%rd2, %rd14, %rd15;
	mov.b32 	%r367, 1593684748;
	mov.b32 	%r368, 832094735;
	st.global.v2.u32 	[%rd2], {%r368, %r367};
	mov.b32 	%r369, -123459836;
	mov.b32 	%r370, 1111207954;
	st.global.v2.u32 	[%rd2+8], {%r370, %r369};
	mov.b32 	%r371, 1476011280;
	mov.b32 	%r372, -589760388;
	st.global.v2.u32 	[%rd2+16], {%r372, %r371};
	setp.eq.s32 	%p1, %r366, 0;
	@%p1 bra 	$L__BB0_42;
	mov.b32 	%r613, 0;
	mov.u64 	%rd17, precalc_xorwow_matrix;
$L__BB0_2:
	and.b64  	%rd4, %rd28, 3;
	setp.eq.s64 	%p2, %rd4, 0;
	@%p2 bra 	$L__BB0_41;
	mul.wide.u32 	%rd16, %r613, 3200;
	add.s64 	%rd5, %rd17, %rd16;
	cvt.u32.u64 	%r2, %rd4;
	mov.b32 	%r614, 0;
$L__BB0_4:
	mov.b32 	%r627, 0;
	mov.u32 	%r628, %r627;
	mov.u32 	%r629, %r627;
	mov.u32 	%r630, %r627;
	mov.u32 	%r631, %r627;
	mov.u32 	%r620, %r627;
$L__BB0_5:
	mul.wide.u32 	%rd18, %r620, 4;
	add.s64 	%rd19, %rd2, %rd18;
	ld.global.u32 	%r10, [%rd19+4];
	shl.b32 	%r11, %r620, 5;
	mov.b32 	%r626, 0;
$L__BB0_6:
	.pragma "nounroll";
	shr.u32 	%r377, %r10, %r626;
	and.b32  	%r378, %r377, 1;
	setp.eq.b32 	%p3, %r378, 1;
	not.pred 	%p4, %p3;
	add.s32 	%r379, %r11, %r626;
	mul.lo.s32 	%r380, %r379, 5;
	mul.wide.u32 	%rd20, %r380, 4;
	add.s64 	%rd6, %rd5, %rd20;
	@%p4 bra 	$L__BB0_8;
	ld.global.u32 	%r381, [%rd6];
	xor.b32  	%r631, %r631, %r381;
	ld.global.u32 	%r382, [%rd6+4];
	xor.b32  	%r630, %r630, %r382;
	ld.global.u32 	%r383, [%rd6+8];
	xor.b32  	%r629, %r629, %r383;
	ld.global.u32 	%r384, [%rd6+12];
	xor.b32  	%r628, %r628, %r384;
	ld.global.u32 	%r385, [%rd6+16];
	xor.b32  	%r627, %r627, %r385;
$L__BB0_8:
	and.b32  	%r387, %r377, 2;
	setp.eq.s32 	%p5, %r387, 0;
	@%p5 bra 	$L__BB0_10;
	ld.global.u32 	%r388, [%rd6+20];
	xor.b32  	%r631, %r631, %r388;
	ld.global.u32 	%r389, [%rd6+24];
	xor.b32  	%r630, %r630, %r389;
	ld.global.u32 	%r390, [%rd6+28];
	xor.b32  	%r629, %r629, %r390;
	ld.global.u32 	%r391, [%rd6+32];
	xor.b32  	%r628, %r628, %r391;
	ld.global.u32 	%r392, [%rd6+36];
	xor.b32  	%r627, %r627, %r392;
$L__BB0_10:
	and.b32  	%r394, %r377, 4;
	setp.eq.s32 	%p6, %r394, 0;
	@%p6 bra 	$L__BB0_12;
	ld.global.u32 	%r395, [%rd6+40];
	xor.b32  	%r631, %r631, %r395;
	ld.global.u32 	%r396, [%rd6+44];
	xor.b32  	%r630, %r630, %r396;
	ld.global.u32 	%r397, [%rd6+48];
	xor.b32  	%r629, %r629, %r397;
	ld.global.u32 	%r398, [%rd6+52];
	xor.b32  	%r628, %r628, %r398;
	ld.global.u32 	%r399, [%rd6+56];
	xor.b32  	%r627, %r627, %r399;
$L__BB0_12:
	and.b32  	%r401, %r377, 8;
	setp.eq.s32 	%p7, %r401, 0;
	@%p7 bra 	$L__BB0_14;
	ld.global.u32 	%r402, [%rd6+60];
	xor.b32  	%r631, %r631, %r402;
	ld.global.u32 	%r403, [%rd6+64];
	xor.b32  	%r630, %r630, %r403;
	ld.global.u32 	%r404, [%rd6+68];
	xor.b32  	%r629, %r629, %r404;
	ld.global.u32 	%r405, [%rd6+72];
	xor.b32  	%r628, %r628, %r405;
	ld.global.u32 	%r406, [%rd6+76];
	xor.b32  	%r627, %r627, %r406;
$L__BB0_14:
	and.b32  	%r408, %r377, 16;
	setp.eq.s32 	%p8, %r408, 0;
	@%p8 bra 	$L__BB0_16;
	ld.global.u32 	%r409, [%rd6+80];
	xor.b32  	%r631, %r631, %r409;
	ld.global.u32 	%r410, [%rd6+84];
	xor.b32  	%r630, %r630, %r410;
	ld.global.u32 	%r411, [%rd6+88];
	xor.b32  	%r629, %r629, %r411;
	ld.global.u32 	%r412, [%rd6+92];
	xor.b32  	%r628, %r628, %r412;
	ld.global.u32 	%r413, [%rd6+96];
	xor.b32  	%r627, %r627, %r413;
$L__BB0_16:
	and.b32  	%r415, %r377, 32;
	setp.eq.s32 	%p9, %r415, 0;
	@%p9 bra 	$L__BB0_18;
	ld.global.u32 	%r416, [%rd6+100];
	xor.b32  	%r631, %r631, %r416;
	ld.global.u32 	%r417, [%rd6+104];
	xor.b32  	%r630, %r630, %r417;
	ld.global.u32 	%r418, [%rd6+108];
	xor.b32  	%r629, %r629, %r418;
	ld.global.u32 	%r419, [%rd6+112];
	xor.b32  	%r628, %r628, %r419;
	ld.global.u32 	%r420, [%rd6+116];
	xor.b32  	%r627, %r627, %r420;
$L__BB0_18:
	and.b32  	%r422, %r377, 64;
	setp.eq.s32 	%p10, %r422, 0;
	@%p10 bra 	$L__BB0_20;
	ld.global.u32 	%r423, [%rd6+120];
	xor.b32  	%r631, %r631, %r423;
	ld.global.u32 	%r424, [%rd6+124];
	xor.b32  	%r630, %r630, %r424;
	ld.global.u32 	%r425, [%rd6+128];
	xor.b32  	%r629, %r629, %r425;
	ld.global.u32 	%r426, [%rd6+132];
	xor.b32  	%r628, %r628, %r426;
	ld.global.u32 	%r427, [%rd6+136];
	xor.b32  	%r627, %r627, %r427;
$L__BB0_20:
	and.b32  	%r429, %r377, 128;
	setp.eq.s32 	%p11, %r429, 0;
	@%p11 bra 	$L__BB0_22;
	ld.global.u32 	%r430, [%rd6+140];
	xor.b32  	%r631, %r631, %r430;
	ld.global.u32 	%r431, [%rd6+144];
	xor.b32  	%r630, %r630, %r431;
	ld.global.u32 	%r432, [%rd6+148];
	xor.b32  	%r629, %r629, %r432;
	ld.global.u32 	%r433, [%rd6+152];
	xor.b32  	%r628, %r628, %r433;
	ld.global.u32 	%r434, [%rd6+156];
	xor.b32  	%r627, %r627, %r434;
$L__BB0_22:
	and.b32  	%r436, %r377, 256;
	setp.eq.s32 	%p12, %r436, 0;
	@%p12 bra 	$L__BB0_24;
	ld.global.u32 	%r437, [%rd6+160];
	xor.b32  	%r631, %r631, %r437;
	ld.global.u32 	%r438, [%rd6+164];
	xor.b32  	%r630, %r630, %r438;
	ld.global.u32 	%r439, [%rd6+168];
	xor.b32  	%r629, %r629, %r439;
	ld.global.u32 	%r440, [%rd6+172];
	xor.b32  	%r628, %r628, %r440;
	ld.global.u32 	%r441, [%rd6+176];
	xor.b32  	%r627, %r627, %r441;
$L__BB0_24:
	and.b32  	%r443, %r377, 512;
	setp.eq.s32 	%p13, %r443, 0;
	@%p13 bra 	$L__BB0_26;
	ld.global.u32 	%r444, [%rd6+180];
	xor.b32  	%r631, %r631, %r444;
	ld.global.u32 	%r445, [%rd6+184];
	xor.b32  	%r630, %r630, %r445;
	ld.global.u32 	%r446, [%rd6+188];
	xor.b32  	%r629, %r629, %r446;
	ld.global.u32 	%r447, [%rd6+192];
	xor.b32  	%r628, %r628, %r447;
	ld.global.u32 	%r448, [%rd6+196];
	xor.b32  	%r627, %r627, %r448;
$L__BB0_26:
	and.b32  	%r450, %r377, 1024;
	setp.eq.s32 	%p14, %r450, 0;
	@%p14 bra 	$L__BB0_28;
	ld.global.u32 	%r451, [%rd6+200];
	xor.b32  	%r631, %r631, %r451;
	ld.global.u32 	%r452, [%rd6+204];
	xor.b32  	%r630, %r630, %r452;
	ld.global.u32 	%r453, [%rd6+208];
	xor.b32  	%r629, %r629, %r453;
	ld.global.u32 	%r454, [%rd6+212];
	xor.b32  	%r628, %r628, %r454;
	ld.global.u32 	%r455, [%rd6+216];
	xor.b32  	%r627, %r627, %r455;
$L__BB0_28:
	and.b32  	%r457, %r377, 2048;
	setp.eq.s32 	%p15, %r457, 0;
	@%p15 bra 	$L__BB0_30;
	ld.global.u32 	%r458, [%rd6+220];
	xor.b32  	%r631, %r631, %r458;
	ld.global.u32 	%r459, [%rd6+224];
	xor.b32  	%r630, %r630, %r459;
	ld.global.u32 	%r460, [%rd6+228];
	xor.b32  	%r629, %r629, %r460;
	ld.global.u32 	%r461, [%rd6+232];
	xor.b32  	%r628, %r628, %r461;
	ld.global.u32 	%r462, [%rd6+236];
	xor.b32  	%r627, %r627, %r462;
$L__BB0_30:
	and.b32  	%r464, %r377, 4096;
	setp.eq.s32 	%p16, %r464, 0;
	@%p16 bra 	$L__BB0_32;
	ld.global.u32 	%r465, [%rd6+240];
	xor.b32  	%r631, %r631, %r465;
	ld.global.u32 	%r466, [%rd6+244];
	xor.b32  	%r630, %r630, %r466;
	ld.global.u32 	%r467, [%rd6+248];
	xor.b32  	%r629, %r629, %r467;
	ld.global.u32 	%r468, [%rd6+252];
	xor.b32  	%r628, %r628, %r468;
	ld.global.u32 	%r469, [%rd6+256];
	xor.b32  	%r627, %r627, %r469;
$L__BB0_32:
	and.b32  	%r471, %r377, 8192;
	setp.eq.s32 	%p17, %r471, 0;
	@%p17 bra 	$L__BB0_34;
	ld.global.u32 	%r472, [%rd6+260];
	xor.b32  	%r631, %r631, %r472;
	ld.global.u32 	%r473, [%rd6+264];
	xor.b32  	%r630, %r630, %r473;
	ld.global.u32 	%r474, [%rd6+268];
	xor.b32  	%r629, %r629, %r474;
	ld.global.u32 	%r475, [%rd6+272];
	xor.b32  	%r628, %r628, %r475;
	ld.global.u32 	%r476, [%rd6+276];
	xor.b32  	%r627, %r627, %r476;
$L__BB0_34:
	and.b32  	%r478, %r377, 16384;
	setp.eq.s32 	%p18, %r478, 0;
	@%p18 bra 	$L__BB0_36;
	ld.global.u32 	%r479, [%rd6+280];
	xor.b32  	%r631, %r631, %r479;
	ld.global.u32 	%r480, [%rd6+284];
	xor.b32  	%r630, %r630, %r480;
	ld.global.u32 	%r481, [%rd6+288];
	xor.b32  	%r629, %r629, %r481;
	ld.global.u32 	%r482, [%rd6+292];
	xor.b32  	%r628, %r628, %r482;
	ld.global.u32 	%r483, [%rd6+296];
	xor.b32  	%r627, %r627, %r483;
$L__BB0_36:
	and.b32  	%r485, %r377, 32768;
	setp.eq.s32 	%p19, %r485, 0;
	@%p19 bra 	$L__BB0_38;
	ld.global.u32 	%r486, [%rd6+300];
	xor.b32  	%r631, %r631, %r486;
	ld.global.u32 	%r487, [%rd6+304];
	xor.b32  	%r630, %r630, %r487;
	ld.global.u32 	%r488, [%rd6+308];
	xor.b32  	%r629, %r629, %r488;
	ld.global.u32 	%r489, [%rd6+312];
	xor.b32  	%r628, %r628, %r489;
	ld.global.u32 	%r490, [%rd6+316];
	xor.b32  	%r627, %r627, %r490;
$L__BB0_38:
	add.s32 	%r626, %r626, 16;
	setp.ne.s32 	%p20, %r626, 32;
	@%p20 bra 	$L__BB0_6;
	mad.lo.s32 	%r491, %r620, -31, %r11;
	add.s32 	%r620, %r491, 1;
	setp.ne.s32 	%p21, %r620, 5;
	@%p21 bra 	$L__BB0_5;
	st.global.u32 	[%rd2+4], %r631;
	st.global.u32 	[%rd2+8], %r630;
	st.global.u32 	[%rd2+12], %r629;
	st.global.u32 	[%rd2+16], %r628;
	st.global.u32 	[%rd2+20], %r627;
	add.s32 	%r614, %r614, 1;
	setp.lt.u32 	%p22, %r614, %r2;
	@%p22 bra 	$L__BB0_4;
$L__BB0_41:
	shr.u64 	%rd7, %rd28, 2;
	add.s32 	%r613, %r613, 1;
	setp.lt.u64 	%p23, %rd28, 4;
	mov.u64 	%rd28, %rd7;
	@%p23 bra 	$L__BB0_42;
	bra.uni 	$L__BB0_2;
$L__BB0_42:
	mov.b64 	%rd29, 12;
	mov.b32 	%r707, 0;
	mov.u64 	%rd23, precalc_xorwow_offset_matrix;
$L__BB0_43:
	and.b64  	%rd9, %rd29, 3;
	setp.eq.s64 	%p24, %rd9, 0;
	@%p24 bra 	$L__BB0_82;
	mul.wide.u32 	%rd22, %r707, 3200;
	add.s64 	%rd10, %rd23, %rd22;
	cvt.u32.u64 	%r183, %rd9;
	mov.b32 	%r708, 0;
$L__BB0_45:
	mov.b32 	%r721, 0;
	mov.u32 	%r722, %r721;
	mov.u32 	%r723, %r721;
	mov.u32 	%r724, %r721;
	mov.u32 	%r725, %r721;
	mov.u32 	%r714, %r721;
$L__BB0_46:
	mul.wide.u32 	%rd24, %r714, 4;
	add.s64 	%rd25, %rd2, %rd24;
	ld.global.u32 	%r191, [%rd25+4];
	shl.b32 	%r192, %r714, 5;
	mov.b32 	%r720, 0;
$L__BB0_47:
	.pragma "nounroll";
	shr.u32 	%r496, %r191, %r720;
	and.b32  	%r497, %r496, 1;
	setp.eq.b32 	%p25, %r497, 1;
	not.pred 	%p26, %p25;
	add.s32 	%r498, %r192, %r720;
	mul.lo.s32 	%r499, %r498, 5;
	mul.wide.u32 	%rd26, %r499, 4;
	add.s64 	%rd11, %rd10, %rd26;
	@%p26 bra 	$L__BB0_49;
	ld.global.u32 	%r500, [%rd11];
	xor.b32  	%r725, %r725, %r500;
	ld.global.u32 	%r501, [%rd11+4];
	xor.b32  	%r724, %r724, %r501;
	ld.global.u32 	%r502, [%rd11+8];
	xor.b32  	%r723, %r723, %r502;
	ld.global.u32 	%r503, [%rd11+12];
	xor.b32  	%r722, %r722, %r503;
	ld.global.u32 	%r504, [%rd11+16];
	xor.b32  	%r721, %r721, %r504;
$L__BB0_49:
	and.b32  	%r506, %r496, 2;
	setp.eq.s32 	%p27, %r506, 0;
	@%p27 bra 	$L__BB0_51;
	ld.global.u32 	%r507, [%rd11+20];
	xor.b32  	%r725, %r725, %r507;
	ld.global.u32 	%r508, [%rd11+24];
	xor.b32  	%r724, %r724, %r508;
	ld.global.u32 	%r509, [%rd11+28];
	xor.b32  	%r723, %r723, %r509;
	ld.global.u32 	%r510, [%rd11+32];
	xor.b32  	%r722, %r722, %r510;
	ld.global.u32 	%r511, [%rd11+36];
	xor.b32  	%r721, %r721, %r511;
$L__BB0_51:
	and.b32  	%r513, %r496, 4;
	setp.eq.s32 	%p28, %r513, 0;
	@%p28 bra 	$L__BB0_53;
	ld.global.u32 	%r514, [%rd11+40];
	xor.b32  	%r725, %r725, %r514;
	ld.global.u32 	%r515, [%rd11+44];
	xor.b32  	%r724, %r724, %r515;
	ld.global.u32 	%r516, [%rd11+48];
	xor.b32  	%r723, %r723, %r516;
	ld.global.u32 	%r517, [%rd11+52];
	xor.b32  	%r722, %r722, %r517;
	ld.global.u32 	%r518, [%rd11+56];
	xor.b32  	%r721, %r721, %r518;
$L__BB0_53:
	and.b32  	%r520, %r496, 8;
	setp.eq.s32 	%p29, %r520, 0;
	@%p29 bra 	$L__BB0_55;
	ld.global.u32 	%r521, [%rd11+60];
	xor.b32  	%r725, %r725, %r521;
	ld.global.u32 	%r522, [%rd11+64];
	xor.b32  	%r724, %r724, %r522;
	ld.global.u32 	%r523, [%rd11+68];
	xor.b32  	%r723, %r723, %r523;
	ld.global.u32 	%r524, [%rd11+72];
	xor.b32  	%r722, %r722, %r524;
	ld.global.u32 	%r525, [%rd11+76];
	xor.b32  	%r721, %r721, %r525;
$L__BB0_55:
	and.b32  	%r527, %r496, 16;
	setp.eq.s32 	%p30, %r527, 0;
	@%p30 bra 	$L__BB0_57;
	ld.global.u32 	%r528, [%rd11+80];
	xor.b32  	%r725, %r725, %r528;
	ld.global.u32 	%r529, [%rd11+84];
	xor.b32  	%r724, %r724, %r529;
	ld.global.u32 	%r530, [%rd11+88];
	xor.b32  	%r723, %r723, %r530;
	ld.global.u32 	%r531, [%rd11+92];
	xor.b32  	%r722, %r722, %r531;
	ld.global.u32 	%r532, [%rd11+96];
	xor.b32  	%r721, %r721, %r532;
$L__BB0_57:
	and.b32  	%r534, %r496, 32;
	setp.eq.s32 	%p31, %r534, 0;
	@%p31 bra 	$L__BB0_59;
	ld.global.u32 	%r535, [%rd11+100];
	xor.b32  	%r725, %r725, %r535;
	ld.global.u32 	%r536, [%rd11+104];
	xor.b32  	%r724, %r724, %r536;
	ld.global.u32 	%r537, [%rd11+108];
	xor.b32  	%r723, %r723, %r537;
	ld.global.u32 	%r538, [%rd11+112];
	xor.b32  	%r722, %r722, %r538;
	ld.global.u32 	%r539, [%rd11+116];
	xor.b32  	%r721, %r721, %r539;
$L__BB0_59:
	and.b32  	%r541, %r496, 64;
	setp.eq.s32 	%p32, %r541, 0;
	@%p32 bra 	$L__BB0_61;
	ld.global.u32 	%r542, [%rd11+120];
	xor.b32  	%r725, %r725, %r542;
	ld.global.u32 	%r543, [%rd11+124];
	xor.b32  	%r724, %r724, %r543;
	ld.global.u32 	%r544, [%rd11+128];
	xor.b32  	%r723, %r723, %r544;
	ld.global.u32 	%r545, [%rd11+132];
	xor.b32  	%r722, %r722, %r545;
	ld.global.u32 	%r546, [%rd11+136];
	xor.b32  	%r721, %r721, %r546;
$L__BB0_61:
	and.b32  	%r548, %r496, 128;
	setp.eq.s32 	%p33, %r548, 0;
	@%p33 bra 	$L__BB0_63;
	ld.global.u32 	%r549, [%rd11+140];
	xor.b32  	%r725, %r725, %r549;
	ld.global.u32 	%r550, [%rd11+144];
	xor.b32  	%r724, %r724, %r550;
	ld.global.u32 	%r551, [%rd11+148];
	xor.b32  	%r723, %r723, %r551;
	ld.global.u32 	%r552, [%rd11+152];
	xor.b32  	%r722, %r722, %r552;
	ld.global.u32 	%r553, [%rd11+156];
	xor.b32  	%r721, %r721, %r553;
$L__BB0_63:
	and.b32  	%r555, %r496, 256;
	setp.eq.s32 	%p34, %r555, 0;
	@%p34 bra 	$L__BB0_65;
	ld.global.u32 	%r556, [%rd11+160];
	xor.b32  	%r725, %r725, %r556;
	ld.global.u32 	%r557, [%rd11+164];
	xor.b32  	%r724, %r724, %r557;
	ld.global.u32 	%r558, [%rd11+168];
	xor.b32  	%r723, %r723, %r558;
	ld.global.u32 	%r559, [%rd11+172];
	xor.b32  	%r722, %r722, %r559;
	ld.global.u32 	%r560, [%rd11+176];
	xor.b32  	%r721, %r721, %r560;
$L__BB0_65:
	and.b32  	%r562, %r496, 512;
	setp.eq.s32 	%p35, %r562, 0;
	@%p35 bra 	$L__BB0_67;
	ld.global.u32 	%r563, [%rd11+180];
	xor.b32  	%r725, %r725, %r563;
	ld.global.u32 	%r564, [%rd11+184];
	xor.b32  	%r724, %r724, %r564;
	ld.global.u32 	%r565, [%rd11+188];
	xor.b32  	%r723, %r723, %r565;
	ld.global.u32 	%r566, [%rd11+192];
	xor.b32  	%r722, %r722, %r566;
	ld.global.u32 	%r567, [%rd11+196];
	xor.b32  	%r721, %r721, %r567;
$L__BB0_67:
	and.b32  	%r569, %r496, 1024;
	setp.eq.s32 	%p36, %r569, 0;
	@%p36 bra 	$L__BB0_69;
	ld.global.u32 	%r570, [%rd11+200];
	xor.b32  	%r725, %r725, %r570;
	ld.global.u32 	%r571, [%rd11+204];
	xor.b32  	%r724, %r724, %r571;
	ld.global.u32 	%r572, [%rd11+208];
	xor.b32  	%r723, %r723, %r572;
	ld.global.u32 	%r573, [%rd11+212];
	xor.b32  	%r722, %r722, %r573;
	ld.global.u32 	%r574, [%rd11+216];
	xor.b32  	%r721, %r721, %r574;
$L__BB0_69:
	and.b32  	%r576, %r496, 2048;
	setp.eq.s32 	%p37, %r576, 0;
	@%p37 bra 	$L__BB0_71;
	ld.global.u32 	%r577, [%rd11+220];
	xor.b32  	%r725, %r725, %r577;
	ld.global.u32 	%r578, [%rd11+224];
	xor.b32  	%r724, %r724, %r578;
	ld.global.u32 	%r579, [%rd11+228];
	xor.b32  	%r723, %r723, %r579;
	ld.global.u32 	%r580, [%rd11+232];
	xor.b32  	%r722, %r722, %r580;
	ld.global.u32 	%r581, [%rd11+236];
	xor.b32  	%r721, %r721, %r581;
$L__BB0_71:
	and.b32  	%r583, %r496, 4096;
	setp.eq.s32 	%p38, %r583, 0;
	@%p38 bra 	$L__BB0_73;
	ld.global.u32 	%r584, [%rd11+240];
	xor.b32  	%r725, %r725, %r584;
	ld.global.u32 	%r585, [%rd11+244];
	xor.b32  	%r724, %r724, %r585;
	ld.global.u32 	%r586, [%rd11+248];
	xor.b32  	%r723, %r723, %r586;
	ld.global.u32 	%r587, [%rd11+252];
	xor.b32  	%r722, %r722, %r587;
	ld.global.u32 	%r588, [%rd11+256];
	xor.b32  	%r721, %r721, %r588;
$L__BB0_73:
	and.b32  	%r590, %r496, 8192;
	setp.eq.s32 	%p39, %r590, 0;
	@%p39 bra 	$L__BB0_75;
	ld.global.u32 	%r591, [%rd11+260];
	xor.b32  	%r725, %r725, %r591;
	ld.global.u32 	%r592, [%rd11+264];
	xor.b32  	%r724, %r724, %r592;
	ld.global.u32 	%r593, [%rd11+268];
	xor.b32  	%r723, %r723, %r593;
	ld.global.u32 	%r594, [%rd11+272];
	xor.b32  	%r722, %r722, %r594;
	ld.global.u32 	%r595, [%rd11+276];
	xor.b32  	%r721, %r721, %r595;
$L__BB0_75:
	and.b32  	%r597, %r496, 16384;
	setp.eq.s32 	%p40, %r597, 0;
	@%p40 bra 	$L__BB0_77;
	ld.global.u32 	%r598, [%rd11+280];
	xor.b32  	%r725, %r725, %r598;
	ld.global.u32 	%r599, [%rd11+284];
	xor.b32  	%r724, %r724, %r599;
	ld.global.u32 	%r600, [%rd11+288];
	xor.b32  	%r723, %r723, %r600;
	ld.global.u32 	%r601, [%rd11+292];
	xor.b32  	%r722, %r722, %r601;
	ld.global.u32 	%r602, [%rd11+296];
	xor.b32  	%r721, %r721, %r602;
$L__BB0_77:
	and.b32  	%r604, %r496, 32768;
	setp.eq.s32 	%p41, %r604, 0;
	@%p41 bra 	$L__BB0_79;
	ld.global.u32 	%r605, [%rd11+300];
	xor.b32  	%r725, %r725, %r605;
	ld.global.u32 	%r606, [%rd11+304];
	xor.b32  	%r724, %r724, %r606;
	ld.global.u32 	%r607, [%rd11+308];
	xor.b32  	%r723, %r723, %r607;
	ld.global.u32 	%r608, [%rd11+312];
	xor.b32  	%r722, %r722, %r608;
	ld.global.u32 	%r609, [%rd11+316];
	xor.b32  	%r721, %r721, %r609;
$L__BB0_79:
	add.s32 	%r720, %r720, 16;
	setp.ne.s32 	%p42, %r720, 32;
	@%p42 bra 	$L__BB0_47;
	mad.lo.s32 	%r610, %r714, -31, %r192;
	add.s32 	%r714, %r610, 1;
	setp.ne.s32 	%p43, %r714, 5;
	@%p43 bra 	$L__BB0_46;
	st.global.u32 	[%rd2+4], %r725;
	st.global.u32 	[%rd2+8], %r724;
	st.global.u32 	[%rd2+12], %r723;
	st.global.u32 	[%rd2+16], %r722;
	st.global.u32 	[%rd2+20], %r721;
	add.s32 	%r708, %r708, 1;
	setp.lt.u32 	%p44, %r708, %r183;
	@%p44 bra 	$L__BB0_45;
$L__BB0_82:
	shr.u64 	%rd29, %rd29, 2;
	add.s32 	%r707, %r707, 1;
	setp.ne.s32 	%p45, %r707, 2;
	@%p45 bra 	$L__BB0_43;
	mov.b32 	%r611, 836443979;
	st.global.u32 	[%rd2], %r611;
	mov.b32 	%r612, 0;
	st.global.v2.u32 	[%rd2+24], {%r612, %r612};
	st.global.u32 	[%rd2+32], %r612;
	mov.b64 	%rd27, 0;
	st.global.u64 	[%rd2+40], %rd27;
	ret;

}
	// .globl	_Z12monteCarloPiPiP17curandStateXORWOWii
.visible .entry _Z12monteCarloPiPiP17curandStateXORWOWii(
	.param .u64 .ptr .align 1 _Z12monteCarloPiPiP17curandStateXORWOWii_param_0,
	.param .u64 .ptr .align 1 _Z12monteCarloPiPiP17curandStateXORWOWii_param_1,
	.param .u32 _Z12monteCarloPiPiP17curandStateXORWOWii_param_2,
	.param .u32 _Z12monteCarloPiPiP17curandStateXORWOWii_param_3
)
{
	.reg .pred 	%p<18>;
	.reg .b32 	%r<259>;
	.reg .b32 	%f<32>;
	.reg .b64 	%rd<7>;
	.reg .b64 	%fd<2>;

	ld.param.u64 	%rd2, [_Z12monteCarloPiPiP17curandStateXORWOWii_param_0];
	ld.param.u64 	%rd3, [_Z12monteCarloPiPiP17curandStateXORWOWii_param_1];
	ld.param.u32 	%r90, [_Z12monteCarloPiPiP17curandStateXORWOWii_param_2];
	ld.param.u32 	%r91, [_Z12monteCarloPiPiP17curandStateXORWOWii_param_3];
	cvta.to.global.u64 	%rd4, %rd3;
	mov.u32 	%r1, %tid.x;
	mov.u32 	%r93, %ctaid.x;
	mov.u32 	%r2, %ntid.x;
	mad.lo.s32 	%r94, %r93, %r2, %r1;
	mul.lo.s32 	%r3, %r90, %r94;
	mul.wide.u32 	%rd5, %r94, 48;
	add.s64 	%rd1, %rd4, %rd5;
	ld.global.v2.u32 	{%r248, %r247}, [%rd1];
	ld.global.v2.u32 	{%r246, %r245}, [%rd1+8];
	ld.global.v2.u32 	{%r244, %r243}, [%rd1+16];
	ld.global.v2.u32 	{%r10, %r11}, [%rd1+24];
	ld.global.f32 	%f1, [%rd1+32];
	ld.global.f64 	%fd1, [%rd1+40];
	setp.lt.s32 	%p1, %r90, 1;
	setp.ge.s32 	%p2, %r3, %r91;
	mov.b32 	%r242, 0;
	or.pred  	%p3, %p1, %p2;
	@%p3 bra 	$L__BB1_9;
	not.b32 	%r97, %r3;
	add.s32 	%r98, %r91, %r97;
	add.s32 	%r99, %r90, -1;
	min.u32 	%r100, %r98, %r99;
	add.s32 	%r12, %r100, 1;
	and.b32  	%r13, %r12, 3;
	setp.lt.u32 	%p4, %r100, 3;
	mov.b32 	%r242, 0;
	@%p4 bra 	$L__BB1_5;
	add.s32 	%r213, %r248, 1449748;
	and.b32  	%r102, %r12, -4;
	neg.s32 	%r212, %r102;
	mov.b32 	%r242, 0;
$L__BB1_3:
	shr.u32 	%r103, %r247, 2;
	xor.b32  	%r104, %r103, %r247;
	shl.b32 	%r105, %r243, 4;
	shl.b32 	%r106, %r104, 1;
	xor.b32  	%r107, %r105, %r106;
	xor.b32  	%r108, %r107, %r243;
	xor.b32  	%r109, %r108, %r104;
	add.s32 	%r110, %r213, %r109;
	add.s32 	%r111, %r110, -1087311;
	cvt.rn.f32.u32 	%f2, %r111;
	fma.rn.f32 	%f3, %f2, 0f2F800000, 0f2F000000;
	shr.u32 	%r112, %r246, 2;
	xor.b32  	%r113, %r112, %r246;
	shl.b32 	%r114, %r109, 4;
	shl.b32 	%r115, %r113, 1;
	xor.b32  	%r116, %r115, %r114;
	xor.b32  	%r117, %r116, %r113;
	xor.b32  	%r118, %r117, %r109;
	add.s32 	%r119, %r213, %r118;
	add.s32 	%r120, %r119, -724874;
	cvt.rn.f32.u32 	%f4, %r120;
	fma.rn.f32 	%f5, %f4, 0f2F800000, 0f2F000000;
	mul.f32 	%f6, %f5, %f5;
	fma.rn.f32 	%f7, %f3, %f3, %f6;
	setp.lt.f32 	%p5, %f7, 0f3F800000;
	selp.u32 	%r121, 1, 0, %p5;
	add.s32 	%r122, %r242, %r121;
	shr.u32 	%r123, %r245, 2;
	xor.b32  	%r124, %r123, %r245;
	shl.b32 	%r125, %r118, 4;
	shl.b32 	%r126, %r124, 1;
	xor.b32  	%r127, %r125, %r126;
	xor.b32  	%r128, %r127, %r118;
	xor.b32  	%r129, %r128, %r124;
	add.s32 	%r130, %r213, %r129;
	add.s32 	%r131, %r130, -362437;
	cvt.rn.f32.u32 	%f8, %r131;
	fma.rn.f32 	%f9, %f8, 0f2F800000, 0f2F000000;
	shr.u32 	%r132, %r244, 2;
	xor.b32  	%r133, %r132, %r244;
	shl.b32 	%r134, %r129, 4;
	shl.b32 	%r135, %r133, 1;
	xor.b32  	%r136, %r135, %r134;
	xor.b32  	%r137, %r136, %r133;
	xor.b32  	%r247, %r137, %r129;
	shr.u32 	%r138, %r243, 2;
	xor.b32  	%r139, %r138, %r243;
	shl.b32 	%r140, %r247, 4;
	shl.b32 	%r141, %r139, 1;
	xor.b32  	%r142, %r140, %r141;
	xor.b32  	%r143, %r142, %r247;
	xor.b32  	%r246, %r143, %r139;
	shr.u32 	%r144, %r109, 2;
	xor.b32  	%r145, %r144, %r109;
	shl.b32 	%r146, %r246, 4;
	shl.b32 	%r147, %r145, 1;
	xor.b32  	%r148, %r147, %r146;
	xor.b32  	%r149, %r148, %r145;
	xor.b32  	%r245, %r149, %r246;
	shr.u32 	%r150, %r118, 2;
	xor.b32  	%r151, %r150, %r118;
	shl.b32 	%r152, %r245, 4;
	shl.b32 	%r153, %r151, 1;
	xor.b32  	%r154, %r152, %r153;
	xor.b32  	%r155, %r154, %r245;
	xor.b32  	%r244, %r155, %r151;
	shr.u32 	%r156, %r129, 2;
	xor.b32  	%r157, %r156, %r129;
	shl.b32 	%r158, %r244, 4;
	shl.b32 	%r159, %r157, 1;
	xor.b32  	%r160, %r159, %r158;
	xor.b32  	%r161, %r160, %r157;
	xor.b32  	%r243, %r161, %r244;
	add.s32 	%r162, %r213, %r243;
	add.s32 	%r163, %r247, %r213;
	cvt.rn.f32.u32 	%f10, %r163;
	fma.rn.f32 	%f11, %f10, 0f2F800000, 0f2F000000;
	mul.f32 	%f12, %f11, %f11;
	fma.rn.f32 	%f13, %f9, %f9, %f12;
	setp.lt.f32 	%p6, %f13, 0f3F800000;
	selp.u32 	%r164, 1, 0, %p6;
	add.s32 	%r165, %r122, %r164;
	add.s32 	%r166, %r213, %r246;
	add.s32 	%r167, %r166, 362437;
	cvt.rn.f32.u32 	%f14, %r167;
	fma.rn.f32 	%f15, %f14, 0f2F800000, 0f2F000000;
	add.s32 	%r168, %r213, %r245;
	add.s32 	%r169, %r168, 724874;
	cvt.rn.f32.u32 	%f16, %r169;
	fma.rn.f32 	%f17, %f16, 0f2F800000, 0f2F000000;
	mul.f32 	%f18, %f17, %f17;
	fma.rn.f32 	%f19, %f15, %f15, %f18;
	setp.lt.f32 	%p7, %f19, 0f3F800000;
	selp.u32 	%r170, 1, 0, %p7;
	add.s32 	%r171, %r165, %r170;
	add.s32 	%r172, %r213, %r244;
	add.s32 	%r173, %r172, 1087311;
	cvt.rn.f32.u32 	%f20, %r173;
	fma.rn.f32 	%f21, %f20, 0f2F800000, 0f2F000000;
	add.s32 	%r174, %r162, 1449748;
	cvt.rn.f32.u32 	%f22, %r174;
	fma.rn.f32 	%f23, %f22, 0f2F800000, 0f2F000000;
	mul.f32 	%f24, %f23, %f23;
	fma.rn.f32 	%f25, %f21, %f21, %f24;
	setp.lt.f32 	%p8, %f25, 0f3F800000;
	selp.u32 	%r175, 1, 0, %p8;
	add.s32 	%r242, %r171, %r175;
	add.s32 	%r213, %r213, 2899496;
	add.s32 	%r212, %r212, 4;
	setp.ne.s32 	%p9, %r212, 0;
	@%p9 bra 	$L__BB1_3;
	add.s32 	%r248, %r213, -1449748;
$L__BB1_5:
	setp.eq.s32 	%p10, %r13, 0;
	@%p10 bra 	$L__BB1_9;
	add.s32 	%r235, %r248, 362437;
	neg.s32 	%r234, %r13;
$L__BB1_7:
	.pragma "nounroll";
	mov.u32 	%r53, %r245;
	mov.u32 	%r245, %r243;
	mov.u32 	%r54, %r244;
	shr.u32 	%r176, %r247, 2;
	xor.b32  	%r177, %r176, %r247;
	shl.b32 	%r178, %r245, 4;
	shl.b32 	%r179, %r177, 1;
	xor.b32  	%r180, %r178, %r179;
	xor.b32  	%r181, %r180, %r245;
	xor.b32  	%r244, %r181, %r177;
	add.s32 	%r182, %r235, %r244;
	cvt.rn.f32.u32 	%f26, %r182;
	fma.rn.f32 	%f27, %f26, 0f2F800000, 0f2F000000;
	shr.u32 	%r183, %r246, 2;
	xor.b32  	%r184, %r183, %r246;
	shl.b32 	%r185, %r244, 4;
	shl.b32 	%r186, %r184, 1;
	xor.b32  	%r187, %r186, %r185;
	xor.b32  	%r188, %r187, %r184;
	xor.b32  	%r243, %r188, %r244;
	add.s32 	%r189, %r235, %r243;
	add.s32 	%r190, %r189, 362437;
	cvt.rn.f32.u32 	%f28, %r190;
	fma.rn.f32 	%f29, %f28, 0f2F800000, 0f2F000000;
	mul.f32 	%f30, %f29, %f29;
	fma.rn.f32 	%f31, %f27, %f27, %f30;
	setp.lt.f32 	%p11, %f31, 0f3F800000;
	selp.u32 	%r191, 1, 0, %p11;
	add.s32 	%r242, %r242, %r191;
	add.s32 	%r235, %r235, 724874;
	add.s32 	%r234, %r234, 1;
	setp.ne.s32 	%p12, %r234, 0;
	mov.u32 	%r246, %r54;
	mov.u32 	%r247, %r53;
	@%p12 bra 	$L__BB1_7;
	add.s32 	%r248, %r235, -362437;
	mov.u32 	%r246, %r54;
	mov.u32 	%r247, %r53;
$L__BB1_9:
	shl.b32 	%r192, %r1, 2;
	mov.u32 	%r253, smem;
	add.s32 	%r194, %r253, %r192;
	st.shared.u32 	[%r194], %r242;
	bar.sync 	0;
	setp.ne.s32 	%p13, %r1, 0;
	@%p13 bra 	$L__BB1_17;
	add.s32 	%r198, %r2, -1;
	and.b32  	%r199, %r198, 1073741823;
	add.s32 	%r70, %r199, 1;
	and.b32  	%r71, %r70, 3;
	setp.lt.u32 	%p14, %r199, 3;
	mov.b32 	%r258, 0;
	@%p14 bra 	$L__BB1_13;
	and.b32  	%r202, %r70, 2147483644;
	neg.s32 	%r249, %r202;
	mov.b32 	%r258, 0;
	mov.u32 	%r253, smem;
$L__BB1_12:
	ld.shared.v4.u32 	{%r203, %r204, %r205, %r206}, [%r253];
	add.s32 	%r207, %r203, %r258;
	add.s32 	%r208, %r204, %r207;
	add.s32 	%r209, %r205, %r208;
	add.s32 	%r258, %r206, %r209;
	add.s32 	%r253, %r253, 16;
	add.s32 	%r249, %r249, 4;
	setp.ne.s32 	%p15, %r249, 0;
	@%p15 bra 	$L__BB1_12;
$L__BB1_13:
	setp.eq.s32 	%p16, %r71, 0;
	@%p16 bra 	$L__BB1_16;
	neg.s32 	%r255, %r71;
$L__BB1_15:
	.pragma "nounroll";
	ld.shared.u32 	%r210, [%r253];
	add.s32 	%r258, %r210, %r258;
	add.s32 	%r253, %r253, 4;
	add.s32 	%r255, %r255, 1;
	setp.ne.s32 	%p17, %r255, 0;
	@%p17 bra 	$L__BB1_15;
$L__BB1_16:
	cvta.to.global.u64 	%rd6, %rd2;
	atom.global.add.u32 	%r211, [%rd6], %r258;
$L__BB1_17:
	st.global.v2.u32 	[%rd1], {%r248, %r247};
	st.global.v2.u32 	[%rd1+8], {%r246, %r245};
	st.global.v2.u32 	[%rd1+16], {%r244, %r243};
	st.global.v2.u32 	[%rd1+24], {%r10, %r11};
	st.global.f32 	[%rd1+32], %f1;
	st.global.f64 	[%rd1+40], %fd1;
	ret;

}
	// .globl	_ZN3cub18CUB_300001_SM_10006detail11EmptyKernelIvEEvv
.visible .entry _ZN3cub18CUB_300001_SM_10006detail11EmptyKernelIvEEvv()
{


	ret;

}


// ===== COMPILED SASS (sm_100) =====

	.target	sm_100

	.elftype	@"ET_EXEC"


//--------------------- .note.nv.tkinfo           --------------------------
	.section	.note.nv.tkinfo,"",@"SHT_NOTE"
	.sectionflags	@"SHF_NOTE_NV_TKINFO"
	.tkinfo
        /*0018*/ 	.word	0x00000002
        /*0030*/ 	.string	""
        /*0030*/ 	.string	"ptxas"
        /*0030*/ 	.string	"Cuda compilation tools, release 13.0, V13.0.88"
        /*0030*/ 	.string	"Build cuda_13.0.r13.0/compiler.36424714_0"
        /*0030*/ 	.string	"-arch sm_100 -m 64 "



//--------------------- .note.nv.cuinfo           --------------------------
	.section	.note.nv.cuinfo,"",@"SHT_NOTE"
	.sectionflags	@"SHF_NOTE_NV_CUINFO"
        /*0018*/ 	.short	0x0002
        /*001a*/ 	.short	0x0064
        /*001c*/ 	.short	0x0082
	.zero		2


//--------------------- .nv.info                  --------------------------
	.section	.nv.info,"",@"SHT_CUDA_INFO"
	.align	4


	//----- nvinfo : EIATTR_REGCOUNT
	.align		4
        /*0000*/ 	.byte	0x04, 0x2f
        /*0002*/ 	.short	(.L_55 - .L_54)
	.align		4
.L_54:
        /*0004*/ 	.word	index@(_Z25initRandomNumberGeneratorP17curandStateXORWOW)
        /*0008*/ 	.word	0x00000020


	//----- nvinfo : EIATTR_FRAME_SIZE
	.align		4
.L_55:
        /*000c*/ 	.byte	0x04, 0x11
        /*000e*/ 	.short	(.L_57 - .L_56)
	.align		4
.L_56:
        /*0010*/ 	.word	index@(_Z25initRandomNumberGeneratorP17curandStateXORWOW)
        /*0014*/ 	.word	0x00000000


	//----- nvinfo : EIATTR_REGCOUNT
	.align		4
.L_57:
        /*0018*/ 	.byte	0x04, 0x2f
        /*001a*/ 	.short	(.L_59 - .L_58)
	.align		4
.L_58:
        /*001c*/ 	.word	index@(_Z12monteCarloPiPiP17curandStateXORWOWii)
        /*0020*/ 	.word	0x0000001d


	//----- nvinfo : EIATTR_FRAME_SIZE
	.align		4
.L_59:
        /*0024*/ 	.byte	0x04, 0x11
        /*0026*/ 	.short	(.L_61 - .L_60)
	.align		4
.L_60:
        /*0028*/ 	.word	index@(_Z12monteCarloPiPiP17curandStateXORWOWii)
        /*002c*/ 	.word	0x00000000


	//----- nvinfo : EIATTR_REGCOUNT
	.align		4
.L_61:
        /*0030*/ 	.byte	0x04, 0x2f
        /*0032*/ 	.short	(.L_63 - .L_62)
	.align		4
.L_62:
        /*0034*/ 	.word	index@(_ZN3cub18CUB_300001_SM_10006detail11EmptyKernelIvEEvv)
        /*0038*/ 	.word	0x00000004


	//----- nvinfo : EIATTR_FRAME_SIZE
	.align		4
.L_63:
        /*003c*/ 	.byte	0x04, 0x11
        /*003e*/ 	.short	(.L_65 - .L_64)
	.align		4
.L_64:
        /*0040*/ 	.word	index@(_ZN3cub18CUB_300001_SM_10006detail11EmptyKernelIvEEvv)
        /*0044*/ 	.word	0x00000000


	//----- nvinfo : EIATTR_MIN_STACK_SIZE
	.align		4
.L_65:
        /*0048*/ 	.byte	0x04, 0x12
        /*004a*/ 	.short	(.L_67 - .L_66)
	.align		4
.L_66:
        /*004c*/ 	.word	index@(_ZN3cub18CUB_300001_SM_10006detail11EmptyKernelIvEEvv)
        /*0050*/ 	.word	0x00000000


	//----- nvinfo : EIATTR_MIN_STACK_SIZE
	.align		4
.L_67:
        /*0054*/ 	.byte	0x04, 0x12
        /*0056*/ 	.short	(.L_69 - .L_68)
	.align		4
.L_68:
        /*0058*/ 	.word	index@(_Z12monteCarloPiPiP17curandStateXORWOWii)
        /*005c*/ 	.word	0x00000000


	//----- nvinfo : EIATTR_MIN_STACK_SIZE
	.align		4
.L_69:
        /*0060*/ 	.byte	0x04, 0x12
        /*0062*/ 	.short	(.L_71 - .L_70)
	.align		4
.L_70:
        /*0064*/ 	.word	index@(_Z25initRandomNumberGeneratorP17curandStateXORWOW)
        /*0068*/ 	.word	0x00000000
.L_71:


//--------------------- .nv.compat                --------------------------
	.section	.nv.compat,"",@"SHT_CUDA_COMPAT_INFO"
	.align	4
        /*0000*/ 	.byte	0x02, 0x09, 0x00, 0x00, 0x02, 0x02, 0x01, 0x00, 0x02, 0x05, 0x05, 0x00, 0x03, 0x07, 0x01, 0x01
        /*0010*/ 	.byte	0x02, 0x03, 0x00, 0x00, 0x02, 0x06, 0x01, 0x00, 0x04, 0x0b, 0x08, 0x00, 0x01, 0x00, 0x00, 0x00
        /*0020*/ 	.byte	0x00, 0x00, 0x00, 0x00


//--------------------- .nv.info._ZN3cub18CUB_300001_SM_10006detail11EmptyKernelIvEEvv --------------------------
	.section	.nv.info._ZN3cub18CUB_300001_SM_10006detail11EmptyKernelIvEEvv,"",@"SHT_CUDA_INFO"
	.sectionflags	@""
	.align	4


	//----- nvinfo : EIATTR_CUDA_API_VERSION
	.align		4
        /*0000*/ 	.byte	0x04, 0x37
        /*0002*/ 	.short	(.L_73 - .L_72)
.L_72:
        /*0004*/ 	.word	0x00000082


	//----- nvinfo : EIATTR_SPARSE_MMA_MASK
	.align		4
.L_73:
        /*0008*/ 	.byte	0x03, 0x50
        /*000a*/ 	.short	0x0000


	//----- nvinfo : EIATTR_MAXREG_COUNT
	.align		4
        /*000c*/ 	.byte	0x03, 0x1b
        /*000e*/ 	.short	0x00ff


	//----- nvinfo : EIATTR_MERCURY_ISA_VERSION
	.align		4
        /*0010*/ 	.byte	0x03, 0x5f
        /*0012*/ 	.short	0x0101


	//----- nvinfo : EIATTR_VRC_CTA_INIT_COUNT
	.align		4
        /*0014*/ 	.byte	0x02, 0x4a
	.zero		1
	.zero		1


	//----- nvinfo : EIATTR_EXIT_INSTR_OFFSETS
	.align		4
        /*0018*/ 	.byte	0x04, 0x1c
        /*001a*/ 	.short	(.L_75 - .L_74)


	//   ....[0]....
.L_74:
        /*001c*/ 	.word	0x00000010


	//----- nvinfo : EIATTR_SW_WAR
	.align		4
.L_75:
        /*0020*/ 	.byte	0x04, 0x36
        /*0022*/ 	.short	(.L_77 - .L_76)
.L_76:
        /*0024*/ 	.word	0x00000008
.L_77:


//--------------------- .nv.info._Z12monteCarloPiPiP17curandStateXORWOWii --------------------------
	.section	.nv.info._Z12monteCarloPiPiP17curandStateXORWOWii,"",@"SHT_CUDA_INFO"
	.sectionflags	@""
	.align	4


	//----- nvinfo : EIATTR_CUDA_API_VERSION
	.align		4
        /*0000*/ 	.byte	0x04, 0x37
        /*0002*/ 	.short	(.L_79 - .L_78)
.L_78:
        /*0004*/ 	.word	0x00000082


	//----- nvinfo : EIATTR_KPARAM_INFO
	.align		4
.L_79:
        /*0008*/ 	.byte	0x04, 0x17
        /*000a*/ 	.short	(.L_81 - .L_80)
.L_80:
        /*000c*/ 	.word	0x00000000
        /*0010*/ 	.short	0x0003
        /*0012*/ 	.short	0x0014
        /*0014*/ 	.byte	0x00, 0xf0, 0x11, 0x00


	//----- nvinfo : EIATTR_KPARAM_INFO
	.align		4
.L_81:
        /*0018*/ 	.byte	0x04, 0x17
        /*001a*/ 	.short	(.L_83 - .L_82)
.L_82:
        /*001c*/ 	.word	0x00000000
        /*0020*/ 	.short	0x0002
        /*0022*/ 	.short	0x0010
        /*0024*/ 	.byte	0x00, 0xf0, 0x11, 0x00


	//----- nvinfo : EIATTR_KPARAM_INFO
	.align		4
.L_83:
        /*0028*/ 	.byte	0x04, 0x17
        /*002a*/ 	.short	(.L_85 - .L_84)
.L_84:
        /*002c*/ 	.word	0x00000000
        /*0030*/ 	.short	0x0001
        /*0032*/ 	.short	0x0008
        /*0034*/ 	.byte	0x00, 0xf5, 0x21, 0x00


	//----- nvinfo : EIATTR_KPARAM_INFO
	.align		4
.L_85:
        /*0038*/ 	.byte	0x04, 0x17
        /*003a*/ 	.short	(.L_87 - .L_86)
.L_86:
        /*003c*/ 	.word	0x00000000
        /*0040*/ 	.short	0x0000
        /*0042*/ 	.short	0x0000
        /*0044*/ 	.byte	0x00, 0xf5, 0x21, 0x00


	//----- nvinfo : EIATTR_SPARSE_MMA_MASK
	.align		4
.L_87:
        /*0048*/ 	.byte	0x03, 0x50
        /*004a*/ 	.short	0x0000


	//----- nvinfo : EIATTR_MAXREG_COUNT
	.align		4
        /*004c*/ 	.byte	0x03, 0x1b
        /*004e*/ 	.short	0x00ff


	//----- nvinfo : EIATTR_NUM_BARRIERS
	.align		4
        /*0050*/ 	.byte	0x02, 0x4c
        /*0052*/ 	.byte	0x01
	.zero		1


	//----- nvinfo : EIATTR_MERCURY_ISA_VERSION
	.align		4
        /*0054*/ 	.byte	0x03, 0x5f
        /*0056*/ 	.short	0x0101


	//----- nvinfo : EIATTR_VRC_CTA_INIT_COUNT
	.align		4
        /*0058*/ 	.byte	0x02, 0x4a
	.zero		1
	.zero		1


	//----- nvinfo : EIATTR_EXIT_INSTR_OFFSETS
	.align		4
        /*005c*/ 	.byte	0x04, 0x1c
        /*005e*/ 	.short	(.L_89 - .L_88)


	//   ....[0]....
.L_88:
        /*0060*/ 	.word	0x00001050


	//----- nvinfo : EIATTR_CRS_STACK_SIZE
	.align		4
.L_89:
        /*0064*/ 	.byte	0x04, 0x1e
        /*0066*/ 	.short	(.L_91 - .L_90)
.L_90:
        /*0068*/ 	.word	0x00000000


	//----- nvinfo : EIATTR_CBANK_PARAM_SIZE
	.align		4
.L_91:
        /*006c*/ 	.byte	0x03, 0x19
        /*006e*/ 	.short	0x0018


	//----- nvinfo : EIATTR_PARAM_CBANK
	.align		4
        /*0070*/ 	.byte	0x04, 0x0a
        /*0072*/ 	.short	(.L_93 - .L_92)
	.align		4
.L_92:
        /*0074*/ 	.word	index@(.nv.constant0._Z12monteCarloPiPiP17curandStateXORWOWii)
        /*0078*/ 	.short	0x0380
        /*007a*/ 	.short	0x0018


	//----- nvinfo : EIATTR_SW_WAR
	.align		4
.L_93:
        /*007c*/ 	.byte	0x04, 0x36
        /*007e*/ 	.short	(.L_95 - .L_94)
.L_94:
        /*0080*/ 	.word	0x00000008
.L_95:


//--------------------- .nv.info._Z25initRandomNumberGeneratorP17curandStateXORWOW --------------------------
	.section	.nv.info._Z25initRandomNumberGeneratorP17curandStateXORWOW,"",@"SHT_CUDA_INFO"
	.sectionflags	@""
	.align	4


	//----- nvinfo : EIATTR_CUDA_API_VERSION
	.align		4
        /*0000*/ 	.byte	0x04, 0x37
        /*0002*/ 	.short	(.L_97 - .L_96)
.L_96:
        /*0004*/ 	.word	0x00000082


	//----- nvinfo : EIATTR_KPARAM_INFO
	.align		4
.L_97:
        /*0008*/ 	.byte	0x04, 0x17
        /*000a*/ 	.short	(.L_99 - .L_98)
.L_98:
        /*000c*/ 	.word	0x00000000
        /*0010*/ 	.short	0x0000
        /*0012*/ 	.short	0x0000
        /*0014*/ 	.byte	0x00, 0xf5, 0x21, 0x00


	//----- nvinfo : EIATTR_SPARSE_MMA_MASK
	.align		4
.L_99:
        /*0018*/ 	.byte	0x03, 0x50
        /*001a*/ 	.short	0x0000


	//----- nvinfo : EIATTR_MAXREG_COUNT
	.align		4
        /*001c*/ 	.byte	0x03, 0x1b
        /*001e*/ 	.short	0x00ff


	//----- nvinfo : EIATTR_MERCURY_ISA_VERSION
	.align		4
        /*0020*/ 	.byte	0x03, 0x5f
        /*0022*/ 	.short	0x0101


	//----- nvinfo : EIATTR_VRC_CTA_INIT_COUNT
	.align		4
        /*0024*/ 	.byte	0x02, 0x4a
	.zero		1
	.zero		1


	//----- nvinfo : EIATTR_EXIT_INSTR_OFFSETS
	.align		4
        /*0028*/ 	.byte	0x04, 0x1c
        /*002a*/ 	.short	(.L_101 - .L_100)


	//   ....[0]....
.L_100:
        /*002c*/ 	.word	0x00001b80


	//----- nvinfo : EIATTR_CRS_STACK_SIZE
	.align		4
.L_101:
        /*0030*/ 	.byte	0x04, 0x1e
        /*0032*/ 	.short	(.L_103 - .L_102)
.L_102:
        /*0034*/ 	.word	0x00000000


	//----- nvinfo : EIATTR_CBANK_PARAM_SIZE
	.align		4
.L_103:
        /*0038*/ 	.byte	0x03, 0x19
        /*003a*/ 	.short	0x0008


	//----- nvinfo : EIATTR_PARAM_CBANK
	.align		4
        /*003c*/ 	.byte	0x04, 0x0a
        /*003e*/ 	.short	(.L_105 - .L_104)
	.align		4
.L_104:
        /*0040*/ 	.word	index@(.nv.constant0._Z25initRandomNumberGeneratorP17curandStateXORWOW)
        /*0044*/ 	.short	0x0380
        /*0046*/ 	.short	0x0008


	//----- nvinfo : EIATTR_SW_WAR
	.align		4
.L_105:
        /*0048*/ 	.byte	0x04, 0x36
        /*004a*/ 	.short	(.L_107 - .L_106)
.L_106:
        /*004c*/ 	.word	0x00000008
.L_107:


//--------------------- .nv.callgraph             --------------------------
	.section	.nv.callgraph,"",@"SHT_CUDA_CALLGRAPH"
	.align	4
	.sectionentsize	8
	.align		4
        /*0000*/ 	.word	0x00000000
	.align		4
        /*0004*/ 	.word	0xffffffff
	.align		4
        /*0008*/ 	.word	0x00000000
	.align		4
        /*000c*/ 	.word	0xfffffffe
	.align		4
        /*0010*/ 	.word	0x00000000
	.align		4
        /*0014*/ 	.word	0xfffffffd
	.align		4
        /*0018*/ 	.word	0x00000000
	.align		4
        /*001c*/ 	.word	0xfffffffc


//--------------------- .nv.constant4             --------------------------
	.section	.nv.constant4,"a",@progbits
	.align	8
	.align		8
.nv.constant4:
        /*0000*/ 	.dword	precalc_xorwow_matrix
	.align		8
        /*0008*/ 	.dword	precalc_xorwow_offset_matrix
	.align		8
        /*0010*/ 	.dword	mrg32k3aM1
	.align		8
        /*0018*/ 	.dword	mrg32k3aM2
	.align		8
        /*0020*/ 	.dword	mrg32k3aM1SubSeq
	.align		8
        /*0028*/ 	.dword	mrg32k3aM2SubSeq
	.align		8
        /*0030*/ 	.dword	mrg32k3aM1Seq
	.align		8
        /*0038*/ 	.dword	mrg32k3aM2Seq
	.align		8
        /*0040*/ 	.dword	_ZN33_INTERNAL_340eaf78_4_k_cu_howMany4cuda3std3__45__cpo5beginE
	.align		8
        /*0048*/ 	.dword	_ZN33_INTERNAL_340eaf78_4_k_cu_howMany4cuda3std3__45__cpo3endE
	.align		8
        /*0050*/ 	.dword	_ZN33_INTERNAL_340eaf78_4_k_cu_howMany4cuda3std3__45__cpo6cbeginE
	.align		8
        /*0058*/ 	.dword	_ZN33_INTERNAL_340eaf78_4_k_cu_howMany4cuda3std3__45__cpo4cendE
	.align		8
        /*0060*/ 	.dword	_ZN33_INTERNAL_340eaf78_4_k_cu_howMany4cuda3std3__45__cpo6rbeginE
	.align		8
        /*0068*/ 	.dword	_ZN33_INTERNAL_340eaf78_4_k_cu_howMany4cuda3std3__45__cpo4rendE
	.align		8
        /*0070*/ 	.dword	_ZN33_INTERNAL_340eaf78_4_k_cu_howMany4cuda3std3__45__cpo7crbeginE
	.align		8
        /*0078*/ 	.dword	_ZN33_INTERNAL_340eaf78_4_k_cu_howMany4cuda3std3__45__cpo5crendE
	.align		8
        /*0080*/ 	.dword	_ZN33_INTERNAL_340eaf78_4_k_cu_howMany4cuda3std3__435_GLOBAL__N__340eaf78_4_k_cu_howMany6ignoreE
	.align		8
        /*0088*/ 	.dword	_ZN33_INTERNAL_340eaf78_4_k_cu_howMany4cuda3std3__419piecewise_constructE
	.align		8
        /*0090*/ 	.dword	_ZN33_INTERNAL_340eaf78_4_k_cu_howMany4cuda3std3__48in_placeE
	.align		8
        /*0098*/ 	.dword	_ZN33_INTERNAL_340eaf78_4_k_cu_howMany4cuda3std3__420unreachable_sentinelE
	.align		8
        /*00a0*/ 	.dword	_ZN33_INTERNAL_340eaf78_4_k_cu_howMany4cuda3std3__47nulloptE
	.align		8
        /*00a8*/ 	.dword	_ZN33_INTERNAL_340eaf78_4_k_cu_howMany4cuda3std3__48unexpectE
	.align		8
        /*00b0*/ 	.dword	_ZN33_INTERNAL_340eaf78_4_k_cu_howMany4cuda3std6ranges3__45__cpo4swapE
	.align		8
        /*00b8*/ 	.dword	_ZN33_INTERNAL_340eaf78_4_k_cu_howMany4cuda3std6ranges3__45__cpo9iter_moveE
	.align		8
        /*00c0*/ 	.dword	_ZN33_INTERNAL_340eaf78_4_k_cu_howMany4cuda3std6ranges3__45__cpo5beginE
	.align		8
        /*00c8*/ 	.dword	_ZN33_INTERNAL_340eaf78_4_k_cu_howMany4cuda3std6ranges3__45__cpo3endE
	.align		8
        /*00d0*/ 	.dword	_ZN33_INTERNAL_340eaf78_4_k_cu_howMany4cuda3std6ranges3__45__cpo6cbeginE
	.align		8
        /*00d8*/ 	.dword	_ZN33_INTERNAL_340eaf78_4_k_cu_howMany4cuda3std6ranges3__45__cpo4cendE
	.align		8
        /*00e0*/ 	.dword	_ZN33_INTERNAL_340eaf78_4_k_cu_howMany4cuda3std6ranges3__45__cpo7advanceE
	.align		8
        /*00e8*/ 	.dword	_ZN33_INTERNAL_340eaf78_4_k_cu_howMany4cuda3std6ranges3__45__cpo9iter_swapE
	.align		8
        /*00f0*/ 	.dword	_ZN33_INTERNAL_340eaf78_4_k_cu_howMany4cuda3std6ranges3__45__cpo4nextE
	.align		8
        /*00f8*/ 	.dword	_ZN33_INTERNAL_340eaf78_4_k_cu_howMany4cuda3std6ranges3__45__cpo4prevE
	.align		8
        /*0100*/ 	.dword	_ZN33_INTERNAL_340eaf78_4_k_cu_howMany4cuda3std6ranges3__45__cpo4dataE
	.align		8
        /*0108*/ 	.dword	_ZN33_INTERNAL_340eaf78_4_k_cu_howMany4cuda3std6ranges3__45__cpo5cdataE
	.align		8
        /*0110*/ 	.dword	_ZN33_INTERNAL_340eaf78_4_k_cu_howMany4cuda3std6ranges3__45__cpo4sizeE
	.align		8
        /*0118*/ 	.dword	_ZN33_INTERNAL_340eaf78_4_k_cu_howMany4cuda3std6ranges3__45__cpo5ssizeE
	.align		8
        /*0120*/ 	.dword	_ZN33_INTERNAL_340eaf78_4_k_cu_howMany4cuda3std6ranges3__45__cpo8distanceE
	.align		8
        /*0128*/ 	.dword	_ZN33_INTERNAL_340eaf78_4_k_cu_howMany6thrust24THRUST_300001_SM_1000_NS8cuda_cub3parE
	.align		8
        /*0130*/ 	.dword	_ZN33_INTERNAL_340eaf78_4_k_cu_howMany6thrust24THRUST_300001_SM_1000_NS8cuda_cub10par_nosyncE
	.align		8
        /*0138*/ 	.dword	_ZN33_INTERNAL_340eaf78_4_k_cu_howMany6thrust24THRUST_300001_SM_1000_NS6system6detail10sequential3seqE
	.align		8
        /*0140*/ 	.dword	_ZN33_INTERNAL_340eaf78_4_k_cu_howMany6thrust24THRUST_300001_SM_1000_NS6system3cpp3parE
	.align		8
        /*0148*/ 	.dword	_ZN33_INTERNAL_340eaf78_4_k_cu_howMany6thrust24THRUST_300001_SM_1000_NS12placeholders2_1E
	.align		8
        /*0150*/ 	.dword	_ZN33_INTERNAL_340eaf78_4_k_cu_howMany6thrust24THRUST_300001_SM_1000_NS12placeholders2_2E
	.align		8
        /*0158*/ 	.dword	_ZN33_INTERNAL_340eaf78_4_k_cu_howMany6thrust24THRUST_300001_SM_1000_NS12placeholders2_3E
	.align		8
        /*0160*/ 	.dword	_ZN33_INTERNAL_340eaf78_4_k_cu_howMany6thrust24THRUST_300001_SM_1000_NS12placeholders2_4E
	.align		8
        /*0168*/ 	.dword	_ZN33_INTERNAL_340eaf78_4_k_cu_howMany6thrust24THRUST_300001_SM_1000_NS12placeholders2_5E
	.align		8
        /*0170*/ 	.dword	_ZN33_INTERNAL_340eaf78_4_k_cu_howMany6thrust24THRUST_300001_SM_1000_NS12placeholders2_6E
	.align		8
        /*0178*/ 	.dword	_ZN33_INTERNAL_340eaf78_4_k_cu_howMany6thrust24THRUST_300001_SM_1000_NS12placeholders2_7E
	.align		8
        /*0180*/ 	.dword	_ZN33_INTERNAL_340eaf78_4_k_cu_howMany6thrust24THRUST_300001_SM_1000_NS12placeholders2_8E
	.align		8
        /*0188*/ 	.dword	_ZN33_INTERNAL_340eaf78_4_k_cu_howMany6thrust24THRUST_300001_SM_1000_NS12placeholders2_9E
	.align		8
        /*0190*/ 	.dword	_ZN33_INTERNAL_340eaf78_4_k_cu_howMany6thrust24THRUST_300001_SM_1000_NS12placeholders3_10E
	.align		8
        /*0198*/ 	.dword	_ZN33_INTERNAL_340eaf78_4_k_cu_howMany6thrust24THRUST_300001_SM_1000_NS3seqE
	.align		8
        /*01a0*/ 	.dword	_ZN33_INTERNAL_340eaf78_4_k_cu_howMany6thrust24THRUST_300001_SM_1000_NS6deviceE


//--------------------- .nv.constant3             --------------------------
	.section	.nv.constant3,"a",@progbits
	.align	8
.nv.constant3:
	.type		__cr_lgamma_table,@object
	.size		__cr_lgamma_table,(.L_8 - __cr_lgamma_table)
__cr_lgamma_table:
        /*0000*/ 	.byte	0x00, 0x00, 0x00, 0x00, 0x00, 0x00, 0x00, 0x00, 0x00, 0x00, 0x00, 0x00, 0x00, 0x00, 0x00, 0x00
        /*0010*/ 	.byte	0xef, 0x39, 0xfa, 0xfe, 0x42, 0x2e, 0xe6, 0x3f, 0x02, 0x20, 0x2a, 0xfa, 0x0b, 0xab, 0xfc, 0x3f
        /*0020*/ 	.byte	0xf9, 0x2c, 0x92, 0x7c, 0xa7, 0x6c, 0x09, 0x40, 0xc9, 0x79, 0x44, 0x3c, 0x64, 0x26, 0x13, 0x40
        /*0030*/ 	.byte	0xca, 0x01, 0xcf, 0x3a, 0x27, 0x51, 0x1a, 0x40, 0x30, 0xcc, 0x2d, 0xf3, 0xe1, 0x0c, 0x21, 0x40
        /*0040*/ 	.byte	0x0d, 0xb7, 0xfc, 0x82, 0x8e, 0x35, 0x25, 0x40
.L_8:


//--------------------- .text._ZN3cub18CUB_300001_SM_10006detail11EmptyKernelIvEEvv --------------------------
	.section	.text._ZN3cub18CUB_300001_SM_10006detail11EmptyKernelIvEEvv,"ax",@progbits
	.align	128
        .global         _ZN3cub18CUB_300001_SM_10006detail11EmptyKernelIvEEvv
        .type           _ZN3cub18CUB_300001_SM_10006detail11EmptyKernelIvEEvv,@function
        .size           _ZN3cub18CUB_300001_SM_10006detail11EmptyKernelIvEEvv,(.L_x_33 - _ZN3cub18CUB_300001_SM_10006detail11EmptyKernelIvEEvv)
        .other          _ZN3cub18CUB_300001_SM_10006detail11EmptyKernelIvEEvv,@"STO_CUDA_ENTRY STV_DEFAULT"
_ZN3cub18CUB_300001_SM_10006detail11EmptyKernelIvEEvv:
.text._ZN3cub18CUB_300001_SM_10006detail11EmptyKernelIvEEvv:
[----:B------:R-:W-:Y:S01]  /*0000*/  LDC R1, c[0x0][0x37c] ;  /* 0x0000df00ff017b82 */ /* 0x000fe20000000800 */
[----:B------:R-:W-:Y:S05]  /*0010*/  EXIT ;  /* 0x000000000000794d */ /* 0x000fea0003800000 */
.L_x_0:
[----:B------:R-:W-:-:S00]  /*0020*/  BRA `(.L_x_0) ;  /* 0xfffffffc00fc7947 */ /* 0x000fc0000383ffff */
[----:B------:R-:W-:-:S00]  /*0030*/  NOP ;  /* 0x0000000000007918 */ /* 0x000fc00000000000 */
        /* <DEDUP_REMOVED lines=12> */
.L_x_33:


//--------------------- .text._Z12monteCarloPiPiP17curandStateXORWOWii --------------------------
	.section	.text._Z12monteCarloPiPiP17curandStateXORWOWii,"ax",@progbits
	.align	128
        .global         _Z12monteCarloPiPiP17curandStateXORWOWii
        .type           _Z12monteCarloPiPiP17curandStateXORWOWii,@function
        .size           _Z12monteCarloPiPiP17curandStateXORWOWii,(.L_x_34 - _Z12monteCarloPiPiP17curandStateXORWOWii)
        .other          _Z12monteCarloPiPiP17curandStateXORWOWii,@"STO_CUDA_ENTRY STV_DEFAULT"
_Z12monteCarloPiPiP17curandStateXORWOWii:
.text._Z12monteCarloPiPiP17curandStateXORWOWii:
[----:B------:R-:W-:Y:S01]  /*0000*/  LDC R1, c[0x0][0x37c] ;  /* 0x0000df00ff017b82 */ /* 0x000fe20000000800 */
[----:B------:R-:W0:Y:S07]  /*0010*/  S2R R11, SR_TID.X ;  /* 0x00000000000b7919 */ /* 0x000e2e0000002100 */
[----:B------:R-:W0:Y:S01]  /*0020*/  S2UR UR4, SR_CTAID.X ;  /* 0x00000000000479c3 */ /* 0x000e220000002500 */
[----:B------:R-:W1:Y:S07]  /*0030*/  LDCU.64 UR6, c[0x0][0x358] ;  /* 0x00006b00ff0677ac */ /* 0x000e6e0008000a00 */
[----:B------:R-:W0:Y:S08]  /*0040*/  LDC R10, c[0x0][0x360] ;  /* 0x0000d800ff0a7b82 */ /* 0x000e300000000800 */
[----:B------:R-:W2:Y:S08]  /*0050*/  LDC.64 R24, c[0x0][0x388] ;  /* 0x0000e200ff187b82 */ /* 0x000eb00000000a00 */
[----:B------:R-:W3:Y:S01]  /*0060*/  LDC.64 R12, c[0x0][0x390] ;  /* 0x0000e400ff0c7b82 */ /* 0x000ee20000000a00 */
[----:B0-----:R-:W-:-:S04]  /*0070*/  IMAD R15, R10, UR4, R11 ;  /* 0x000000040a0f7c24 */ /* 0x001fc8000f8e020b */
[----:B--2---:R-:W-:-:S05]  /*0080*/  IMAD.WIDE.U32 R24, R15, 0x30, R24 ;  /* 0x000000300f187825 */ /* 0x004fca00078e0018 */
[----:B-1----:R0:W5:Y:S04]  /*0090*/  LDG.E R20, desc[UR6][R24.64+0x20] ;  /* 0x0000200618147981 */ /* 0x002168000c1e1900 */
[----:B------:R0:W5:Y:S04]  /*00a0*/  LDG.E.64 R22, desc[UR6][R24.64+0x28] ;  /* 0x0000280618167981 */ /* 0x000168000c1e1b00 */
[----:B------:R0:W5:Y:S04]  /*00b0*/  LDG.E.64 R2, desc[UR6][R24.64] ;  /* 0x0000000618027981 */ /* 0x000168000c1e1b00 */
[----:B------:R0:W5:Y:S04]  /*00c0*/  LDG.E.64 R4, desc[UR6][R24.64+0x8] ;  /* 0x0000080618047981 */ /* 0x000168000c1e1b00 */
[----:B------:R0:W5:Y:S04]  /*00d0*/  LDG.E.64 R6, desc[UR6][R24.64+0x10] ;  /* 0x0000100618067981 */ /* 0x000168000c1e1b00 */
[----:B------:R0:W5:Y:S01]  /*00e0*/  LDG.E.64 R8, desc[UR6][R24.64+0x18] ;  /* 0x0000180618087981 */ /* 0x000162000c1e1b00 */
[----:B---3--:R-:W-:Y:S01]  /*00f0*/  IMAD R14, R15, R12, RZ ;  /* 0x0000000c0f0e7224 */ /* 0x008fe200078e02ff */
[----:B------:R-:W-:Y:S01]  /*0100*/  BSSY.RECONVERGENT B0, `(.L_x_1) ;  /* 0x00000a1000007945 */ /* 0x000fe20003800200 */
[----:B------:R-:W-:-:S03]  /*0110*/  IMAD.MOV.U32 R0, RZ, RZ, RZ ;  /* 0x000000ffff007224 */ /* 0x000fc600078e00ff */
[----:B------:R-:W-:-:S04]  /*0120*/  ISETP.GE.AND P0, PT, R14, R13, PT ;  /* 0x0000000d0e00720c */ /* 0x000fc80003f06270 */
[----:B------:R-:W-:-:S13]  /*0130*/  ISETP.LT.OR P0, PT, R12, 0x1, P0 ;  /* 0x000000010c00780c */ /* 0x000fda0000701670 */
[----:B0-----:R-:W-:Y:S05]  /*0140*/  @P0 BRA `(.L_x_2) ;  /* 0x0000000800700947 */ /* 0x001fea0003800000 */
[----:B------:R-:W-:Y:S01]  /*0150*/  VIADD R12, R12, 0xffffffff ;  /* 0xffffffff0c0c7836 */ /* 0x000fe20000000000 */
[----:B------:R-:W-:Y:S01]  /*0160*/  LOP3.LUT R14, RZ, R14, RZ, 0x33, !PT ;  /* 0x0000000eff0e7212 */ /* 0x000fe200078e33ff */
[----:B------:R-:W-:Y:S01]  /*0170*/  BSSY.RECONVERGENT B1, `(.L_x_3) ;  /* 0x000006f000017945 */ /* 0x000fe20003800200 */
[----:B------:R-:W-:Y:S02]  /*0180*/  IMAD.MOV.U32 R0, RZ, RZ, RZ ;  /* 0x000000ffff007224 */ /* 0x000fe400078e00ff */
[----:B------:R-:W-:-:S04]  /*0190*/  VIADDMNMX.U32 R12, R14, R13, R12, PT ;  /* 0x0000000d0e0c7246 */ /* 0x000fc8000380000c */
[C---:B------:R-:W-:Y:S01]  /*01a0*/  ISETP.GE.U32.AND P0, PT, R12.reuse, 0x3, PT ;  /* 0x000000030c00780c */ /* 0x040fe20003f06070 */
[----:B------:R-:W-:-:S05]  /*01b0*/  VIADD R13, R12, 0x1 ;  /* 0x000000010c0d7836 */ /* 0x000fca0000000000 */
[----:B------:R-:W-:-:S07]  /*01c0*/  LOP3.LUT R12, R13, 0x3, RZ, 0xc0, !PT ;  /* 0x000000030d0c7812 */ /* 0x000fce00078ec0ff */
[----:B------:R-:W-:Y:S05]  /*01d0*/  @!P0 BRA `(.L_x_4) ;  /* 0x0000000400a08947 */ /* 0x000fea0003800000 */
[----:B------:R-:W-:Y:S01]  /*01e0*/  LOP3.LUT R13, R13, 0xfffffffc, RZ, 0xc0, !PT ;  /* 0xfffffffc0d0d7812 */ /* 0x000fe200078ec0ff */
[----:B------:R-:W-:Y:S01]  /*01f0*/  BSSY.RECONVERGENT B2, `(.L_x_5) ;  /* 0x0000065000027945 */ /* 0x000fe20003800200 */
[----:B-----5:R-:W-:Y:S02]  /*0200*/  VIADD R2, R2, 0x161f14 ;  /* 0x00161f1402027836 */ /* 0x020fe40000000000 */
[----:B------:R-:W-:Y:S02]  /*0210*/  IMAD.MOV.U32 R0, RZ, RZ, RZ ;  /* 0x000000ffff007224 */ /* 0x000fe400078e00ff */
[----:B------:R-:W-:-:S07]  /*0220*/  IMAD.MOV R13, RZ, RZ, -R13 ;  /* 0x000000ffff0d7224 */ /* 0x000fce00078e0a0d */
.L_x_6:
[----:B------:R-:W-:Y:S01]  /*0230*/  SHF.R.U32.HI R14, RZ, 0x2, R3 ;  /* 0x00000002ff0e7819 */ /* 0x000fe20000011603 */
[----:B------:R-:W-:Y:S01]  /*0240*/  IMAD.SHL.U32 R16, R7, 0x10, RZ ;  /* 0x0000001007107824 */ /* 0x000fe200078e00ff */
[----:B------:R-:W-:Y:S01]  /*0250*/  SHF.R.U32.HI R15, RZ, 0x2, R4 ;  /* 0x00000002ff0f7819 */ /* 0x000fe20000011604 */
[----:B------:R-:W-:Y:S01]  /*0260*/  VIADD R13, R13, 0x4 ;  /* 0x000000040d0d7836 */ /* 0x000fe20000000000 */
[----:B------:R-:W-:Y:S02]  /*0270*/  LOP3.LUT R14, R14, R3, RZ, 0x3c, !PT ;  /* 0x000000030e0e7212 */ /* 0x000fe400078e3cff */
[----:B------:R-:W-:-:S03]  /*0280*/  LOP3.LUT R15, R15, R4, RZ, 0x3c, !PT ;  /* 0x000000040f0f7212 */ /* 0x000fc600078e3cff */
[----:B------:R-:W-:-:S05]  /*0290*/  IMAD.SHL.U32 R3, R14, 0x2, RZ ;  /* 0x000000020e037824 */ /* 0x000fca00078e00ff */
[----:B------:R-:W-:-:S04]  /*02a0*/  LOP3.LUT R3, R7, R16, R3, 0x96, !PT ;  /* 0x0000001007037212 */ /* 0x000fc800078e9603 */
[----:B------:R-:W-:Y:S01]  /*02b0*/  LOP3.LUT R17, R3, R14, RZ, 0x3c, !PT ;  /* 0x0000000e03117212 */ /* 0x000fe200078e3cff */
[----:B------:R-:W-:Y:S01]  /*02c0*/  IMAD.SHL.U32 R3, R15, 0x2, RZ ;  /* 0x000000020f037824 */ /* 0x000fe200078e00ff */
[----:B------:R-:W-:Y:S02]  /*02d0*/  SHF.R.U32.HI R14, RZ, 0x2, R5 ;  /* 0x00000002ff0e7819 */ /* 0x000fe40000011605 */
[----:B------:R-:W-:Y:S01]  /*02e0*/  SHF.R.U32.HI R16, RZ, 0x2, R17 ;  /* 0x00000002ff107819 */ /* 0x000fe20000011611 */
[----:B------:R-:W-:Y:S01]  /*02f0*/  IMAD.SHL.U32 R4, R17, 0x10, RZ ;  /* 0x0000001011047824 */ /* 0x000fe200078e00ff */
[----:B------:R-:W-:Y:S02]  /*0300*/  LOP3.LUT R14, R14, R5, RZ, 0x3c, !PT ;  /* 0x000000050e0e7212 */ /* 0x000fe400078e3cff */
[----:B------:R-:W-:Y:S02]  /*0310*/  LOP3.LUT R16, R16, R17, RZ, 0x3c, !PT ;  /* 0x0000001110107212 */ /* 0x000fe400078e3cff */
[----:B------:R-:W-:Y:S01]  /*0320*/  LOP3.LUT R4, R15, R3, R4, 0x96, !PT ;  /* 0x000000030f047212 */ /* 0x000fe200078e9604 */
[----:B------:R-:W-:Y:S01]  /*0330*/  IMAD.SHL.U32 R3, R14, 0x2, RZ ;  /* 0x000000020e037824 */ /* 0x000fe200078e00ff */
[----:B------:R-:W-:-:S02]  /*0340*/  SHF.R.U32.HI R15, RZ, 0x2, R6 ;  /* 0x00000002ff0f7819 */ /* 0x000fc40000011606 */
[----:B------:R-:W-:Y:S02]  /*0350*/  LOP3.LUT R5, R4, R17, RZ, 0x3c, !PT ;  /* 0x0000001104057212 */ /* 0x000fe400078e3cff */
[----:B------:R-:W-:Y:S02]  /*0360*/  LOP3.LUT R6, R15, R6, RZ, 0x3c, !PT ;  /* 0x000000060f067212 */ /* 0x000fe400078e3cff */
[----:B------:R-:W-:Y:S01]  /*0370*/  SHF.R.U32.HI R18, RZ, 0x2, R5 ;  /* 0x00000002ff127819 */ /* 0x000fe20000011605 */
[----:B------:R-:W-:Y:S01]  /*0380*/  IMAD.SHL.U32 R4, R5, 0x10, RZ ;  /* 0x0000001005047824 */ /* 0x000fe200078e00ff */
[----:B------:R-:W-:-:S04]  /*0390*/  IADD3 R17, PT, PT, R2, -0x10974f, R17 ;  /* 0xffef68b102117810 */ /* 0x000fc80007ffe011 */
[----:B------:R-:W-:Y:S01]  /*03a0*/  LOP3.LUT R3, R5, R4, R3, 0x96, !PT ;  /* 0x0000000405037212 */ /* 0x000fe200078e9603 */
[----:B------:R-:W-:Y:S01]  /*03b0*/  IMAD.SHL.U32 R4, R6, 0x2, RZ ;  /* 0x0000000206047824 */ /* 0x000fe200078e00ff */
[----:B------:R-:W-:Y:S02]  /*03c0*/  I2FP.F32.U32 R17, R17 ;  /* 0x0000001100117245 */ /* 0x000fe40000201000 */
[----:B------:R-:W-:Y:S02]  /*03d0*/  LOP3.LUT R15, R3, R14, RZ, 0x3c, !PT ;  /* 0x0000000e030f7212 */ /* 0x000fe400078e3cff */
[----:B------:R-:W-:Y:S02]  /*03e0*/  SHF.R.U32.HI R14, RZ, 0x2, R7 ;  /* 0x00000002ff0e7819 */ /* 0x000fe40000011607 */
[----:B------:R-:W-:Y:S01]  /*03f0*/  SHF.R.U32.HI R26, RZ, 0x2, R15 ;  /* 0x00000002ff1a7819 */ /* 0x000fe2000001160f */
[----:B------:R-:W-:Y:S01]  /*0400*/  IMAD.SHL.U32 R3, R15, 0x10, RZ ;  /* 0x000000100f037824 */ /* 0x000fe200078e00ff */
[----:B------:R-:W-:-:S02]  /*0410*/  LOP3.LUT R14, R14, R7, RZ, 0x3c, !PT ;  /* 0x000000070e0e7212 */ /* 0x000fc400078e3cff */
[----:B------:R-:W-:Y:S02]  /*0420*/  LOP3.LUT R26, R26, R15, RZ, 0x3c, !PT ;  /* 0x0000000f1a1a7212 */ /* 0x000fe400078e3cff */
[----:B------:R-:W-:Y:S01]  /*0430*/  LOP3.LUT R4, R6, R4, R3, 0x96, !PT ;  /* 0x0000000406047212 */ /* 0x000fe200078e9603 */
[----:B------:R-:W-:-:S03]  /*0440*/  IMAD.SHL.U32 R6, R14, 0x2, RZ ;  /* 0x000000020e067824 */ /* 0x000fc600078e00ff */
[----:B------:R-:W-:Y:S02]  /*0450*/  LOP3.LUT R3, R4, R15, RZ, 0x3c, !PT ;  /* 0x0000000f04037212 */ /* 0x000fe400078e3cff */
[----:B------:R-:W-:-:S03]  /*0460*/  IADD3 R15, PT, PT, R2, -0x587c5, R15 ;  /* 0xfffa783b020f7810 */ /* 0x000fc60007ffe00f */
[----:B------:R-:W-:Y:S01]  /*0470*/  IMAD.SHL.U32 R4, R3, 0x10, RZ ;  /* 0x0000001003047824 */ /* 0x000fe200078e00ff */
[----:B------:R-:W-:-:S04]  /*0480*/  I2FP.F32.U32 R15, R15 ;  /* 0x0000000f000f7245 */ /* 0x000fc80000201000 */
[----:B------:R-:W-:Y:S02]  /*0490*/  LOP3.LUT R7, R3, R4, R6, 0x96, !PT ;  /* 0x0000000403077212 */ /* 0x000fe400078e9606 */
[----:B------:R-:W-:Y:S02]  /*04a0*/  IADD3 R6, PT, PT, R2, -0xb0f8a, R5 ;  /* 0xfff4f07602067810 */ /* 0x000fe40007ffe005 */
[----:B------:R-:W-:Y:S01]  /*04b0*/  LOP3.LUT R4, R7, R14, RZ, 0x3c, !PT ;  /* 0x0000000e07047212 */ /* 0x000fe200078e3cff */
[----:B------:R-:W-:-:S04]  /*04c0*/  IMAD.SHL.U32 R14, R16, 0x2, RZ ;  /* 0x00000002100e7824 */ /* 0x000fc800078e00ff */
[----:B------:R-:W-:-:S05]  /*04d0*/  IMAD.SHL.U32 R7, R4, 0x10, RZ ;  /* 0x0000001004077824 */ /* 0x000fca00078e00ff */
[----:B------:R-:W-:Y:S01]  /*04e0*/  LOP3.LUT R19, R16, R14, R7, 0x96, !PT ;  /* 0x0000000e10137212 */ /* 0x000fe200078e9607 */
[----:B------:R-:W-:Y:S01]  /*04f0*/  IMAD.MOV.U32 R14, RZ, RZ, 0x2f800000 ;  /* 0x2f800000ff0e7424 */ /* 0x000fe200078e00ff */
[----:B------:R-:W-:Y:S02]  /*0500*/  I2FP.F32.U32 R7, R6 ;  /* 0x0000000600077245 */ /* 0x000fe40000201000 */
[----:B------:R-:W-:Y:S01]  /*0510*/  LOP3.LUT R6, R18, R5, RZ, 0x3c, !PT ;  /* 0x0000000512067212 */ /* 0x000fe200078e3cff */
[----:B------:R-:W-:Y:S01]  /*0520*/  FFMA R17, R17, R14, 1.1641532182693481445e-10 ;  /* 0x2f00000011117423 */ /* 0x000fe2000000000e */
[----:B------:R-:W-:Y:S01]  /*0530*/  LOP3.LUT R5, R19, R4, RZ, 0x3c, !PT ;  /* 0x0000000413057212 */ /* 0x000fe200078e3cff */
[-C--:B------:R-:W-:Y:S01]  /*0540*/  FFMA R7, R7, R14.reuse, 1.1641532182693481445e-10 ;  /* 0x2f00000007077423 */ /* 0x080fe2000000000e */
[----:B------:R-:W-:Y:S01]  /*0550*/  FFMA R15, R15, R14, 1.1641532182693481445e-10 ;  /* 0x2f0000000f0f7423 */ /* 0x000fe2000000000e */
[----:B------:R-:W-:Y:S02]  /*0560*/  IMAD.SHL.U32 R19, R6, 0x2, RZ ;  /* 0x0000000206137824 */ /* 0x000fe400078e00ff */
[----:B------:R-:W-:-:S02]  /*0570*/  IMAD.SHL.U32 R18, R5, 0x10, RZ ;  /* 0x0000001005127824 */ /* 0x000fc400078e00ff */
[----:B------:R-:W-:-:S03]  /*0580*/  FMUL R16, R7, R7 ;  /* 0x0000000707107220 */ /* 0x000fc60000400000 */
[----:B------:R-:W-:Y:S01]  /*0590*/  LOP3.LUT R19, R5, R18, R19, 0x96, !PT ;  /* 0x0000001205137212 */ /* 0x000fe200078e9613 */
[----:B------:R-:W-:Y:S02]  /*05a0*/  IMAD.IADD R18, R3, 0x1, R2 ;  /* 0x0000000103127824 */ /* 0x000fe400078e0202 */
[----:B------:R-:W-:Y:S01]  /*05b0*/  FFMA R16, R17, R17, R16 ;  /* 0x0000001111107223 */ /* 0x000fe20000000010 */
[----:B------:R-:W-:Y:S01]  /*05c0*/  IMAD.SHL.U32 R17, R26, 0x2, RZ ;  /* 0x000000021a117824 */ /* 0x000fe200078e00ff */
[----:B------:R-:W-:Y:S02]  /*05d0*/  LOP3.LUT R6, R19, R6, RZ, 0x3c, !PT ;  /* 0x0000000613067212 */ /* 0x000fe400078e3cff */
[----:B------:R-:W-:Y:S02]  /*05e0*/  I2FP.F32.U32 R19, R18 ;  /* 0x0000001200137245 */ /* 0x000fe40000201000 */
[----:B------:R-:W-:Y:S01]  /*05f0*/  IADD3 R18, PT, PT, R2, 0xb0f8a, R5 ;  /* 0x000b0f8a02127810 */ /* 0x000fe20007ffe005 */
[----:B------:R-:W-:Y:S01]  /*0600*/  IMAD.SHL.U32 R7, R6, 0x10, RZ ;  /* 0x0000001006077824 */ /* 0x000fe200078e00ff */
[----:B------:R-:W-:Y:S01]  /*0610*/  FSETP.GEU.AND P0, PT, R16, 1, PT ;  /* 0x3f8000001000780b */ /* 0x000fe20003f0e000 */
[----:B------:R-:W-:Y:S01]  /*0620*/  FFMA R19, R19, R14, 1.1641532182693481445e-10 ;  /* 0x2f00000013137423 */ /* 0x000fe2000000000e */
[----:B------:R-:W-:-:S02]  /*0630*/  I2FP.F32.U32 R21, R18 ;  /* 0x0000001200157245 */ /* 0x000fc40000201000 */
[----:B------:R-:W-:Y:S01]  /*0640*/  LOP3.LUT R7, R26, R17, R7, 0x96, !PT ;  /* 0x000000111a077212 */ /* 0x000fe200078e9607 */
[----:B------:R-:W-:Y:S01]  /*0650*/  FMUL R18, R19, R19 ;  /* 0x0000001313127220 */ /* 0x000fe20000400000 */
[C---:B------:R-:W-:Y:S01]  /*0660*/  IADD3 R17, PT, PT, R2.reuse, 0x587c5, R4 ;  /* 0x000587c502117810 */ /* 0x040fe20007ffe004 */
[----:B------:R-:W-:Y:S01]  /*0670*/  FFMA R21, R21, R14, 1.1641532182693481445e-10 ;  /* 0x2f00000015157423 */ /* 0x000fe2000000000e */
[----:B------:R-:W-:Y:S01]  /*0680*/  LOP3.LUT R7, R7, R6, RZ, 0x3c, !PT ;  /* 0x0000000607077212 */ /* 0x000fe200078e3cff */
[----:B------:R-:W-:Y:S01]  /*0690*/  FFMA R18, R15, R15, R18 ;  /* 0x0000000f0f127223 */ /* 0x000fe20000000012 */
[----:B------:R-:W-:Y:S01]  /*06a0*/  I2FP.F32.U32 R17, R17 ;  /* 0x0000001100117245 */ /* 0x000fe20000201000 */
[----:B------:R-:W-:Y:S01]  /*06b0*/  FMUL R16, R21, R21 ;  /* 0x0000001515107220 */ /* 0x000fe20000400000 */
[----:B------:R-:W-:Y:S02]  /*06c0*/  IADD3 R19, PT, PT, R2, 0x161f14, R7 ;  /* 0x00161f1402137810 */ /* 0x000fe40007ffe007 */
[----:B------:R-:W-:Y:S01]  /*06d0*/  FSETP.GEU.AND P1, PT, R18, 1, PT ;  /* 0x3f8000001200780b */ /* 0x000fe20003f2e000 */
[----:B------:R-:W-:Y:S01]  /*06e0*/  FFMA R17, R17, R14, 1.1641532182693481445e-10 ;  /* 0x2f00000011117423 */ /* 0x000fe2000000000e */
[----:B------:R-:W-:Y:S01]  /*06f0*/  IADD3 R15, PT, PT, R2, 0x10974f, R6 ;  /* 0x0010974f020f7810 */ /* 0x000fe20007ffe006 */
[----:B------:R-:W-:Y:S01]  /*0700*/  VIADD R18, R0, 0x1 ;  /* 0x0000000100127836 */ /* 0x000fe20000000000 */
[----:B------:R-:W-:Y:S01]  /*0710*/  I2FP.F32.U32 R19, R19 ;  /* 0x0000001300137245 */ /* 0x000fe20000201000 */
[----:B------:R-:W-:Y:S01]  /*0720*/  FFMA R16, R17, R17, R16 ;  /* 0x0000001111107223 */ /* 0x000fe20000000010 */
[----:B------:R-:W-:Y:S01]  /*0730*/  @P0 IMAD.MOV R18, RZ, RZ, R0 ;  /* 0x000000ffff120224 */ /* 0x000fe200078e0200 */
[----:B------:R-:W-:Y:S01]  /*0740*/  I2FP.F32.U32 R15, R15 ;  /* 0x0000000f000f7245 */ /* 0x000fe20000201000 */
[----:B------:R-:W-:-:S02]  /*0750*/  VIADD R2, R2, 0x2c3e28 ;  /* 0x002c3e2802027836 */ /* 0x000fc40000000000 */
[-C--:B------:R-:W-:Y:S01]  /*0760*/  FFMA R19, R19, R14.reuse, 1.1641532182693481445e-10 ;  /* 0x2f00000013137423 */ /* 0x080fe2000000000e */
[----:B------:R-:W-:Y:S01]  /*0770*/  FSETP.GEU.AND P0, PT, R16, 1, PT ;  /* 0x3f8000001000780b */ /* 0x000fe20003f0e000 */
[----:B------:R-:W-:Y:S02]  /*0780*/  FFMA R15, R15, R14, 1.1641532182693481445e-10 ;  /* 0x2f0000000f0f7423 */ /* 0x000fe4000000000e */
[----:B------:R-:W-:Y:S01]  /*0790*/  FMUL R0, R19, R19 ;  /* 0x0000001313007220 */ /* 0x000fe20000400000 */
[----:B------:R-:W-:Y:S02]  /*07a0*/  VIADD R14, R18, 0x1 ;  /* 0x00000001120e7836 */ /* 0x000fe40000000000 */
[----:B------:R-:W-:Y:S02]  /*07b0*/  @P1 IMAD.MOV R14, RZ, RZ, R18 ;  /* 0x000000ffff0e1224 */ /* 0x000fe400078e0212 */
[----:B------:R-:W-:Y:S02]  /*07c0*/  FFMA R0, R15, R15, R0 ;  /* 0x0000000f0f007223 */ /* 0x000fe40000000000 */
[----:B------:R-:W-:-:S03]  /*07d0*/  VIADD R15, R14, 0x1 ;  /* 0x000000010e0f7836 */ /* 0x000fc60000000000 */
[----:B------:R-:W-:Y:S01]  /*07e0*/  FSETP.GEU.AND P1, PT, R0, 1, PT ;  /* 0x3f8000000000780b */ /* 0x000fe20003f2e000 */
[----:B------:R-:W-:Y:S01]  /*07f0*/  @P0 IMAD.MOV R15, RZ, RZ, R14 ;  /* 0x000000ffff0f0224 */ /* 0x000fe200078e020e */
[----:B------:R-:W-:-:S03]  /*0800*/  ISETP.NE.AND P0, PT, R13, RZ, PT ;  /* 0x000000ff0d00720c */ /* 0x000fc60003f05270 */
[----:B------:R-:W-:-:S08]  /*0810*/  VIADD R0, R15, 0x1 ;  /* 0x000000010f007836 */ /* 0x000fd00000000000 */
[----:B------:R-:W-:Y:S02]  /*0820*/  @P1 IMAD.MOV R0, RZ, RZ, R15 ;  /* 0x000000ffff001224 */ /* 0x000fe400078e020f */
[----:B------:R-:W-:Y:S05]  /*0830*/  @P0 BRA `(.L_x_6) ;  /* 0xfffffff8007c0947 */ /* 0x000fea000383ffff */
[----:B------:R-:W-:Y:S05]  /*0840*/  BSYNC.RECONVERGENT B2 ;  /* 0x0000000000027941 */ /* 0x000fea0003800200 */
.L_x_5:
[----:B------:R-:W-:-:S07]  /*0850*/  VIADD R2, R2, 0xffe9e0ec ;  /* 0xffe9e0ec02027836 */ /* 0x000fce0000000000 */
.L_x_4:
[----:B------:R-:W-:Y:S05]  /*0860*/  BSYNC.RECONVERGENT B1 ;  /* 0x0000000000017941 */ /* 0x000fea0003800200 */
.L_x_3:
[----:B------:R-:W-:-:S13]  /*0870*/  ISETP.NE.AND P0, PT, R12, RZ, PT ;  /* 0x000000ff0c00720c */ /* 0x000fda0003f05270 */
[----:B------:R-:W-:Y:S05]  /*0880*/  @!P0 BRA `(.L_x_2) ;  /* 0x0000000000a08947 */ /* 0x000fea0003800000 */
[----:B------:R-:W-:Y:S01]  /*0890*/  BSSY.RECONVERGENT B1, `(.L_x_7) ;  /* 0x0000025000017945 */ /* 0x000fe20003800200 */
[----:B-----5:R-:W-:Y:S02]  /*08a0*/  VIADD R13, R2, 0x587c5 ;  /* 0x000587c5020d7836 */ /* 0x020fe40000000000 */
[----:B------:R-:W-:-:S07]  /*08b0*/  IMAD.MOV R2, RZ, RZ, -R12 ;  /* 0x000000ffff027224 */ /* 0x000fce00078e0a0c */
.L_x_8:
[----:B------:R-:W-:Y:S01]  /*08c0*/  SHF.R.U32.HI R12, RZ, 0x2, R3 ;  /* 0x00000002ff0c7819 */ /* 0x000fe20000011603 */
[----:B------:R-:W-:Y:S01]  /*08d0*/  VIADD R2, R2, 0x1 ;  /* 0x0000000102027836 */ /* 0x000fe20000000000 */
[----:B------:R-:W-:Y:S02]  /*08e0*/  SHF.R.U32.HI R15, RZ, 0x2, R4 ;  /* 0x00000002ff0f7819 */ /* 0x000fe40000011604 */
[----:B------:R-:W-:Y:S01]  /*08f0*/  LOP3.LUT R3, R12, R3, RZ, 0x3c, !PT ;  /* 0x000000030c037212 */ /* 0x000fe200078e3cff */
[----:B------:R-:W-:Y:S01]  /*0900*/  IMAD.SHL.U32 R12, R7, 0x10, RZ ;  /* 0x00000010070c7824 */ /* 0x000fe200078e00ff */
[----:B------:R-:W-:Y:S02]  /*0910*/  LOP3.LUT R15, R15, R4, RZ, 0x3c, !PT ;  /* 0x000000040f0f7212 */ /* 0x000fe400078e3cff */
[----:B------:R-:W-:Y:S01]  /*0920*/  ISETP.NE.AND P1, PT, R2, RZ, PT ;  /* 0x000000ff0200720c */ /* 0x000fe20003f25270 */
[----:B------:R-:W-:-:S05]  /*0930*/  IMAD.SHL.U32 R14, R3, 0x2, RZ ;  /* 0x00000002030e7824 */ /* 0x000fca00078e00ff */
[----:B------:R-:W-:Y:S01]  /*0940*/  LOP3.LUT R14, R7, R12, R14, 0x96, !PT ;  /* 0x0000000c070e7212 */ /* 0x000fe200078e960e */
[----:B------:R-:W-:-:S03]  /*0950*/  IMAD.MOV.U32 R12, RZ, RZ, R6 ;  /* 0x000000ffff0c7224 */ /* 0x000fc600078e0006 */
[----:B------:R-:W-:Y:S01]  /*0960*/  LOP3.LUT R6, R14, R3, RZ, 0x3c, !PT ;  /* 0x000000030e067212 */ /* 0x000fe200078e3cff */
[----:B------:R-:W-:-:S04]  /*0970*/  IMAD.SHL.U32 R3, R15, 0x2, RZ ;  /* 0x000000020f037824 */ /* 0x000fc800078e00ff */
[----:B------:R-:W-:-:S05]  /*0980*/  IMAD.SHL.U32 R4, R6, 0x10, RZ ;  /* 0x0000001006047824 */ /* 0x000fca00078e00ff */
[----:B------:R-:W-:Y:S01]  /*0990*/  LOP3.LUT R3, R15, R3, R4, 0x96, !PT ;  /* 0x000000030f037212 */ /* 0x000fe200078e9604 */
[----:B------:R-:W-:-:S03]  /*09a0*/  IMAD.MOV.U32 R15, RZ, RZ, 0x2f800000 ;  /* 0x2f800000ff0f7424 */ /* 0x000fc600078e00ff */
[----:B------:R-:W-:Y:S01]  /*09b0*/  LOP3.LUT R14, R3, R6, RZ, 0x3c, !PT ;  /* 0x00000006030e7212 */ /* 0x000fe200078e3cff */
[----:B------:R-:W-:-:S03]  /*09c0*/  IMAD.IADD R3, R6, 0x1, R13 ;  /* 0x0000000106037824 */ /* 0x000fc600078e020d */
[C---:B------:R-:W-:Y:S01]  /*09d0*/  IADD3 R4, PT, PT, R13.reuse, 0x587c5, R14 ;  /* 0x000587c50d047810 */ /* 0x040fe20007ffe00e */
[----:B------:R-:W-:Y:S01]  /*09e0*/  VIADD R13, R13, 0xb0f8a ;  /* 0x000b0f8a0d0d7836 */ /* 0x000fe20000000000 */
[----:B------:R-:W-:Y:S02]  /*09f0*/  I2FP.F32.U32 R3, R3 ;  /* 0x0000000300037245 */ /* 0x000fe40000201000 */
[----:B------:R-:W-:-:S03]  /*0a00*/  I2FP.F32.U32 R4, R4 ;  /* 0x0000000400047245 */ /* 0x000fc60000201000 */
[-C--:B------:R-:W-:Y:S02]  /*0a10*/  FFMA R3, R3, R15.reuse, 1.1641532182693481445e-10 ;  /* 0x2f00000003037423 */ /* 0x080fe4000000000f */
[----:B------:R-:W-:Y:S01]  /*0a20*/  FFMA R4, R4, R15, 1.1641532182693481445e-10 ;  /* 0x2f00000004047423 */ /* 0x000fe2000000000f */
[----:B------:R-:W-:-:S03]  /*0a30*/  VIADD R15, R0, 0x1 ;  /* 0x00000001000f7836 */ /* 0x000fc60000000000 */
[----:B------:R-:W-:-:S04]  /*0a40*/  FMUL R4, R4, R4 ;  /* 0x0000000404047220 */ /* 0x000fc80000400000 */
[----:B------:R-:W-:Y:S01]  /*0a50*/  FFMA R4, R3, R3, R4 ;  /* 0x0000000303047223 */ /* 0x000fe20000000004 */
[----:B------:R-:W-:Y:S02]  /*0a60*/  IMAD.MOV.U32 R3, RZ, RZ, R5 ;  /* 0x000000ffff037224 */ /* 0x000fe400078e0005 */
[----:B------:R-:W-:Y:S02]  /*0a70*/  IMAD.MOV.U32 R5, RZ, RZ, R7 ;  /* 0x000000ffff057224 */ /* 0x000fe400078e0007 */
[----:B------:R-:W-:Y:S01]  /*0a80*/  FSETP.GEU.AND P0, PT, R4, 1, PT ;  /* 0x3f8000000400780b */ /* 0x000fe20003f0e000 */
[----:B------:R-:W-:Y:S02]  /*0a90*/  IMAD.MOV.U32 R4, RZ, RZ, R12 ;  /* 0x000000ffff047224 */ /* 0x000fe400078e000c */
[----:B------:R-:W-:-:S10]  /*0aa0*/  IMAD.MOV.U32 R7, RZ, RZ, R14 ;  /* 0x000000ffff077224 */ /* 0x000fd400078e000e */
[----:B------:R-:W-:-:S04]  /*0ab0*/  @P0 IMAD.MOV R15, RZ, RZ, R0 ;  /* 0x000000ffff0f0224 */ /* 0x000fc800078e0200 */
[----:B------:R-:W-:Y:S01]  /*0ac0*/  IMAD.MOV.U32 R0, RZ, RZ, R15 ;  /* 0x000000ffff007224 */ /* 0x000fe200078e000f */
[----:B------:R-:W-:Y:S06]  /*0ad0*/  @P1 BRA `(.L_x_8) ;  /* 0xfffffffc00781947 */ /* 0x000fec000383ffff */
[----:B------:R-:W-:Y:S05]  /*0ae0*/  BSYNC.RECONVERGENT B1 ;  /* 0x0000000000017941 */ /* 0x000fea0003800200 */
.L_x_7:
[----:B------:R-:W-:Y:S02]  /*0af0*/  VIADD R2, R13, 0xfffa783b ;  /* 0xfffa783b0d027836 */ /* 0x000fe40000000000 */
[----:B------:R-:W-:-:S07]  /*0b00*/  IMAD.MOV.U32 R4, RZ, RZ, R12 ;  /* 0x000000ffff047224 */ /* 0x000fce00078e000c */
.L_x_2:
[----:B------:R-:W-:Y:S05]  /*0b10*/  BSYNC.RECONVERGENT B0 ;  /* 0x0000000000007941 */ /* 0x000fea0003800200 */
.L_x_1:
[----:B------:R-:W0:Y:S01]  /*0b20*/  S2UR UR5, SR_CgaCtaId ;  /* 0x00000000000579c3 */ /* 0x000e220000008800 */
[----:B------:R-:W-:Y:S01]  /*0b30*/  UMOV UR4, 0x400 ;  /* 0x0000040000047882 */ /* 0x000fe20000000000 */
[----:B------:R-:W-:Y:S01]  /*0b40*/  ISETP.NE.AND P0, PT, R11, RZ, PT ;  /* 0x000000ff0b00720c */ /* 0x000fe20003f05270 */
[----:B------:R-:W-:Y:S01]  /*0b50*/  BSSY.RECONVERGENT B0, `(.L_x_9) ;  /* 0x0000049000007945 */ /* 0x000fe20003800200 */
[----:B0-----:R-:W-:-:S06]  /*0b60*/  ULEA UR4, UR5, UR4, 0x18 ;  /* 0x0000000405047291 */ /* 0x001fcc000f8ec0ff */
[----:B------:R-:W-:-:S05]  /*0b70*/  LEA R13, R11, UR4, 0x2 ;  /* 0x000000040b0d7c11 */ /* 0x000fca000f8e10ff */
[----:B------:R0:W-:Y:S01]  /*0b80*/  STS [R13], R0 ;  /* 0x000000000d007388 */ /* 0x0001e20000000800 */
[----:B------:R-:W-:Y:S06]  /*0b90*/  BAR.SYNC.DEFER_BLOCKING 0x0 ;  /* 0x0000000000007b1d */ /* 0x000fec0000010000 */
[----:B------:R-:W-:Y:S05]  /*0ba0*/  @P0 BRA `(.L_x_10) ;  /* 0x00000004000c0947 */ /* 0x000fea0003800000 */
[----:B------:R-:W-:Y:S02]  /*0bb0*/  VIADD R10, R10, 0xffffffff ;  /* 0xffffffff0a0a7836 */ /* 0x000fe40000000000 */
[----:B------:R-:W-:Y:S02]  /*0bc0*/  IMAD.U32 R11, RZ, RZ, UR4 ;  /* 0x00000004ff0b7e24 */ /* 0x000fe4000f8e00ff */
[----:B------:R-:W-:Y:S01]  /*0bd0*/  IMAD.MOV.U32 R21, RZ, RZ, RZ ;  /* 0x000000ffff157224 */ /* 0x000fe200078e00ff */
[----:B------:R-:W-:-:S04]  /*0be0*/  LOP3.LUT R10, R10, 0x3fffffff, RZ, 0xc0, !PT ;  /* 0x3fffffff0a0a7812 */ /* 0x000fc800078ec0ff */
[C---:B------:R-:W-:Y:S01]  /*0bf0*/  ISETP.GE.U32.AND P0, PT, R10.reuse, 0x3, PT ;  /* 0x000000030a00780c */ /* 0x040fe20003f06070 */
[----:B0-----:R-:W-:-:S05]  /*0c00*/  VIADD R0, R10, 0x1 ;  /* 0x000000010a007836 */ /* 0x001fca0000000000 */
[----:B------:R-:W-:-:S07]  /*0c10*/  LOP3.LUT R10, R0, 0x3, RZ, 0xc0, !PT ;  /* 0x00000003000a7812 */ /* 0x000fce00078ec0ff */
[----:B------:R-:W-:Y:S05]  /*0c20*/  @!P0 BRA `(.L_x_11) ;  /* 0x0000000000c08947 */ /* 0x000fea0003800000 */
[----:B------:R-:W-:Y:S01]  /*0c30*/  LOP3.LUT R0, R0, 0x7ffffffc, RZ, 0xc0, !PT ;  /* 0x7ffffffc00007812 */ /* 0x000fe200078ec0ff */
[----:B------:R-:W-:Y:S02]  /*0c40*/  IMAD.MOV.U32 R21, RZ, RZ, RZ ;  /* 0x000000ffff157224 */ /* 0x000fe400078e00ff */
[----:B------:R-:W-:Y:S02]  /*0c50*/  IMAD.U32 R11, RZ, RZ, UR4 ;  /* 0x00000004ff0b7e24 */ /* 0x000fe4000f8e00ff */
[----:B------:R-:W-:-:S05]  /*0c60*/  IMAD.MOV R0, RZ, RZ, -R0 ;  /* 0x000000ffff007224 */ /* 0x000fca00078e0a00 */
[----:B------:R-:W-:-:S13]  /*0c70*/  ISETP.GE.AND P0, PT, R0, RZ, PT ;  /* 0x000000ff0000720c */ /* 0x000fda0003f06270 */
[----:B------:R-:W-:Y:S05]  /*0c80*/  @P0 BRA `(.L_x_12) ;  /* 0x00000000008c0947 */ /* 0x000fea0003800000 */
[----:B------:R-:W-:Y:S01]  /*0c90*/  IMAD.MOV R12, RZ, RZ, -R0 ;  /* 0x000000ffff0c7224 */ /* 0x000fe200078e0a00 */
[----:B------:R-:W-:-:S04]  /*0ca0*/  PLOP3.LUT P0, PT, PT, PT, PT, 0x80, 0x8 ;  /* 0x000000000008781c */ /* 0x000fc80003f0f070 */
[----:B------:R-:W-:-:S13]  /*0cb0*/  ISETP.GT.AND P1, PT, R12, 0xc, PT ;  /* 0x0000000c0c00780c */ /* 0x000fda0003f24270 */
[----:B------:R-:W-:Y:S05]  /*0cc0*/  @!P1 BRA `(.L_x_13) ;  /* 0x0000000000449947 */ /* 0x000fea0003800000 */
[----:B------:R-:W-:-:S13]  /*0cd0*/  PLOP3.LUT P0, PT, PT, PT, PT, 0x8, 0x80 ;  /* 0x000000000080781c */ /* 0x000fda0003f0e170 */
.L_x_14:
[----:B------:R-:W0:Y:S01]  /*0ce0*/  LDS.128 R16, [R11] ;  /* 0x000000000b107984 */ /* 0x000e220000000c00 */
[----:B------:R-:W-:-:S03]  /*0cf0*/  VIADD R0, R0, 0x10 ;  /* 0x0000001000007836 */ /* 0x000fc60000000000 */
[----:B------:R-:W1:Y:S02]  /*0d00*/  LDS.128 R12, [R11+0x10] ;  /* 0x000010000b0c7984 */ /* 0x000e640000000c00 */
[----:B------:R-:W-:Y:S02]  /*0d10*/  ISETP.GE.AND P1, PT, R0, -0xc, PT ;  /* 0xfffffff40000780c */ /* 0x000fe40003f26270 */
[----:B0-----:R-:W-:-:S04]  /*0d20*/  IADD3 R16, PT, PT, R17, R16, R21 ;  /* 0x0000001011107210 */ /* 0x001fc80007ffe015 */
[----:B------:R-:W-:Y:S02]  /*0d30*/  IADD3 R21, PT, PT, R19, R18, R16 ;  /* 0x0000001213157210 */ /* 0x000fe40007ffe010 */
[----:B------:R-:W0:Y:S02]  /*0d40*/  LDS.128 R16, [R11+0x20] ;  /* 0x000020000b107984 */ /* 0x000e240000000c00 */
[----:B-1----:R-:W-:-:S04]  /*0d50*/  IADD3 R12, PT, PT, R13, R12, R21 ;  /* 0x0000000c0d0c7210 */ /* 0x002fc80007ffe015 */
[----:B------:R-:W-:Y:S02]  /*0d60*/  IADD3 R21, PT, PT, R15, R14, R12 ;  /* 0x0000000e0f157210 */ /* 0x000fe40007ffe00c */
[----:B------:R1:W2:Y:S02]  /*0d70*/  LDS.128 R12, [R11+0x30] ;  /* 0x000030000b0c7984 */ /* 0x0002a40000000c00 */
[----:B-1----:R-:W-:Y:S01]  /*0d80*/  VIADD R11, R11, 0x40 ;  /* 0x000000400b0b7836 */ /* 0x002fe20000000000 */
[----:B0-----:R-:W-:-:S04]  /*0d90*/  IADD3 R16, PT, PT, R17, R16, R21 ;  /* 0x0000001011107210 */ /* 0x001fc80007ffe015 */
[----:B------:R-:W-:-:S04]  /*0da0*/  IADD3 R16, PT, PT, R19, R18, R16 ;  /* 0x0000001213107210 */ /* 0x000fc80007ffe010 */
[----:B--2---:R-:W-:-:S04]  /*0db0*/  IADD3 R12, PT, PT, R13, R12, R16 ;  /* 0x0000000c0d0c7210 */ /* 0x004fc80007ffe010 */
[----:B------:R-:W-:Y:S01]  /*0dc0*/  IADD3 R21, PT, PT, R15, R14, R12 ;  /* 0x0000000e0f157210 */ /* 0x000fe20007ffe00c */
[----:B------:R-:W-:Y:S06]  /*0dd0*/  @!P1 BRA `(.L_x_14) ;  /* 0xfffffffc00c09947 */ /* 0x000fec000383ffff */
.L_x_13:
[----:B------:R-:W-:-:S05]  /*0de0*/  IMAD.MOV R12, RZ, RZ, -R0 ;  /* 0x000000ffff0c7224 */ /* 0x000fca00078e0a00 */
[----:B------:R-:W-:-:S13]  /*0df0*/  ISETP.GT.AND P1, PT, R12, 0x4, PT ;  /* 0x000000040c00780c */ /* 0x000fda0003f24270 */
[----:B------:R-:W-:Y:S05]  /*0e00*/  @!P1 BRA `(.L_x_15) ;  /* 0x0000000000249947 */ /* 0x000fea0003800000 */
[----:B------:R-:W0:Y:S01]  /*0e10*/  LDS.128 R12, [R11] ;  /* 0x000000000b0c7984 */ /* 0x000e220000000c00 */
[----:B------:R-:W-:Y:S01]  /*0e20*/  PLOP3.LUT P0, PT, PT, PT, PT, 0x8, 0x80 ;  /* 0x000000000080781c */ /* 0x000fe20003f0e170 */
[----:B------:R-:W-:Y:S02]  /*0e30*/  VIADD R0, R0, 0x8 ;  /* 0x0000000800007836 */ /* 0x000fe40000000000 */
[----:B------:R1:W2:Y:S02]  /*0e40*/  LDS.128 R16, [R11+0x10] ;  /* 0x000010000b107984 */ /* 0x0002a40000000c00 */
[----:B-1----:R-:W-:Y:S01]  /*0e50*/  VIADD R11, R11, 0x20 ;  /* 0x000000200b0b7836 */ /* 0x002fe20000000000 */
[----:B0-----:R-:W-:-:S04]  /*0e60*/  IADD3 R12, PT, PT, R13, R12, R21 ;  /* 0x0000000c0d0c7210 */ /* 0x001fc80007ffe015 */
[----:B------:R-:W-:-:S04]  /*0e70*/  IADD3 R12, PT, PT, R15, R14, R12 ;  /* 0x0000000e0f0c7210 */ /* 0x000fc80007ffe00c */
[----:B--2---:R-:W-:-:S04]  /*0e80*/  IADD3 R12, PT, PT, R17, R16, R12 ;  /* 0x00000010110c7210 */ /* 0x004fc80007ffe00c */
[----:B------:R-:W-:-:S07]  /*0e90*/  IADD3 R21, PT, PT, R19, R18, R12 ;  /* 0x0000001213157210 */ /* 0x000fce0007ffe00c */
.L_x_15:
[----:B------:R-:W-:-:S13]  /*0ea0*/  ISETP.NE.OR P0, PT, R0, RZ, P0 ;  /* 0x000000ff0000720c */ /* 0x000fda0000705670 */
[----:B------:R-:W-:Y:S05]  /*0eb0*/  @!P0 BRA `(.L_x_11) ;  /* 0x00000000001c8947 */ /* 0x000fea0003800000 */
.L_x_12:
[----:B------:R0:W1:Y:S01]  /*0ec0*/  LDS.128 R12, [R11] ;  /* 0x000000000b0c7984 */ /* 0x0000620000000c00 */
[----:B------:R-:W-:-:S05]  /*0ed0*/  VIADD R0, R0, 0x4 ;  /* 0x0000000400007836 */ /* 0x000fca0000000000 */
[----:B------:R-:W-:Y:S01]  /*0ee0*/  ISETP.NE.AND P0, PT, R0, RZ, PT ;  /* 0x000000ff0000720c */ /* 0x000fe20003f05270 */
[----:B0-----:R-:W-:Y:S01]  /*0ef0*/  VIADD R11, R11, 0x10 ;  /* 0x000000100b0b7836 */ /* 0x001fe20000000000 */
[----:B-1----:R-:W-:-:S04]  /*0f00*/  IADD3 R12, PT, PT, R13, R12, R21 ;  /* 0x0000000c0d0c7210 */ /* 0x002fc80007ffe015 */
[----:B------:R-:W-:-:S07]  /*0f10*/  IADD3 R21, PT, PT, R15, R14, R12 ;  /* 0x0000000e0f157210 */ /* 0x000fce0007ffe00c */
[----:B------:R-:W-:Y:S05]  /*0f20*/  @P0 BRA `(.L_x_12) ;  /* 0xfffffffc00e40947 */ /* 0x000fea000383ffff */
.L_x_11:
[----:B------:R-:W0:Y:S01]  /*0f30*/  LDC.64 R12, c[0x0][0x380] ;  /* 0x0000e000ff0c7b82 */ /* 0x000e220000000a00 */
[----:B------:R-:W-:-:S13]  /*0f40*/  ISETP.NE.AND P0, PT, R10, RZ, PT ;  /* 0x000000ff0a00720c */ /* 0x000fda0003f05270 */
[----:B------:R-:W-:Y:S05]  /*0f50*/  @!P0 BRA `(.L_x_16) ;  /* 0x00000000001c8947 */ /* 0x000fea0003800000 */
[----:B------:R-:W-:-:S07]  /*0f60*/  IMAD.MOV R10, RZ, RZ, -R10 ;  /* 0x000000ffff0a7224 */ /* 0x000fce00078e0a0a */
.L_x_17:
[----:B------:R1:W2:Y:S01]  /*0f70*/  LDS R0, [R11] ;  /* 0x000000000b007984 */ /* 0x0002a20000000800 */
[----:B------:R-:W-:-:S05]  /*0f80*/  VIADD R10, R10, 0x1 ;  /* 0x000000010a0a7836 */ /* 0x000fca0000000000 */
[----:B------:R-:W-:Y:S01]  /*0f90*/  ISETP.NE.AND P0, PT, R10, RZ, PT ;  /* 0x000000ff0a00720c */ /* 0x000fe20003f05270 */
[----:B-1----:R-:W-:Y:S02]  /*0fa0*/  VIADD R11, R11, 0x4 ;  /* 0x000000040b0b7836 */ /* 0x002fe40000000000 */
[----:B--2---:R-:W-:-:S10]  /*0fb0*/  IMAD.IADD R21, R0, 0x1, R21 ;  /* 0x0000000100157824 */ /* 0x004fd400078e0215 */
[----:B------:R-:W-:Y:S05]  /*0fc0*/  @P0 BRA `(.L_x_17) ;  /* 0xfffffffc00e80947 */ /* 0x000fea000383ffff */
.L_x_16:
[----:B0-----:R1:W-:Y:S02]  /*0fd0*/  REDG.E.ADD.STRONG.GPU desc[UR6][R12.64], R21 ;  /* 0x000000150c00798e */ /* 0x0013e4000c12e106 */
.L_x_10:
[----:B------:R-:W-:Y:S05]  /*0fe0*/  BSYNC.RECONVERGENT B0 ;  /* 0x0000000000007941 */ /* 0x000fea0003800200 */
.L_x_9:
[----:B-----5:R-:W-:Y:S04]  /*0ff0*/  STG.E.64 desc[UR6][R24.64], R2 ;  /* 0x0000000218007986 */ /* 0x020fe8000c101b06 */
[----:B------:R-:W-:Y:S04]  /*1000*/  STG.E.64 desc[UR6][R24.64+0x8], R4 ;  /* 0x0000080418007986 */ /* 0x000fe8000c101b06 */
[----:B------:R-:W-:Y:S04]  /*1010*/  STG.E.64 desc[UR6][R24.64+0x10], R6 ;  /* 0x0000100618007986 */ /* 0x000fe8000c101b06 */
[----:B------:R-:W-:Y:S04]  /*1020*/  STG.E.64 desc[UR6][R24.64+0x18], R8 ;  /* 0x0000180818007986 */ /* 0x000fe8000c101b06 */
[----:B------:R-:W-:Y:S04]  /*1030*/  STG.E.64 desc[UR6][R24.64+0x28], R22 ;  /* 0x0000281618007986 */ /* 0x000fe8000c101b06 */
[----:B------:R-:W-:Y:S01]  /*1040*/  STG.E desc[UR6][R24.64+0x20], R20 ;  /* 0x0000201418007986 */ /* 0x000fe2000c101906 */
[----:B------:R-:W-:Y:S05]  /*1050*/  EXIT ;  /* 0x000000000000794d */ /* 0x000fea0003800000 */
.L_x_18:
        /* <DEDUP_REMOVED lines=10> */
.L_x_34:


//--------------------- .text._Z25initRandomNumberGeneratorP17curandStateXORWOW --------------------------
	.section	.text._Z25initRandomNumberGeneratorP17curandStateXORWOW,"ax",@progbits
	.align	128
        .global         _Z25initRandomNumberGeneratorP17curandStateXORWOW
        .type           _Z25initRandomNumberGeneratorP17curandStateXORWOW,@function
        .size           _Z25initRandomNumberGeneratorP17curandStateXORWOW,(.L_x_35 - _Z25initRandomNumberGeneratorP17curandStateXORWOW)
        .other          _Z25initRandomNumberGeneratorP17curandStateXORWOW,@"STO_CUDA_ENTRY STV_DEFAULT"
_Z25initRandomNumberGeneratorP17curandStateXORWOW:
.text._Z25initRandomNumberGeneratorP17curandStateXORWOW:
[----:B------:R-:W-:Y:S01]  /*0000*/  LDC R1, c[0x0][0x37c] ;  /* 0x0000df00ff017b82 */ /* 0x000fe20000000800 */
[----:B------:R-:W0:Y:S07]  /*0010*/  S2R R13, SR_TID.X ;  /* 0x00000000000d7919 */ /* 0x000e2e0000002100 */
[----:B------:R-:W0:Y:S01]  /*0020*/  S2UR UR4, SR_CTAID.X ;  /* 0x00000000000479c3 */ /* 0x000e220000002500 */
[----:B------:R-:W1:Y:S01]  /*0030*/  LDCU.64 UR6, c[0x0][0x358] ;  /* 0x00006b00ff0677ac */ /* 0x000e620008000a00 */
[----:B------:R-:W-:Y:S01]  /*0040*/  IMAD.MOV.U32 R4, RZ, RZ, 0x3198c20f ;  /* 0x3198c20fff047424 */ /* 0x000fe200078e00ff */
[----:B------:R-:W-:Y:S01]  /*0050*/  BSSY.RECONVERGENT B0, `(.L_x_19) ;  /* 0x00000df000007945 */ /* 0x000fe20003800200 */
[----:B------:R-:W-:-:S02]  /*0060*/  IMAD.MOV.U32 R5, RZ, RZ, 0x5efdb30c ;  /* 0x5efdb30cff057424 */ /* 0x000fc400078e00ff */
[----:B------:R-:W-:Y:S02]  /*0070*/  IMAD.MOV.U32 R6, RZ, RZ, 0x423bb012 ;  /* 0x423bb012ff067424 */ /* 0x000fe400078e00ff */
[----:B------:R-:W0:Y:S01]  /*0080*/  LDC R0, c[0x0][0x360] ;  /* 0x0000d800ff007b82 */ /* 0x000e220000000800 */
[----:B------:R-:W-:Y:S02]  /*0090*/  IMAD.MOV.U32 R7, RZ, RZ, -0x75bd8fc ;  /* 0xf8a42704ff077424 */ /* 0x000fe400078e00ff */
[----:B------:R-:W-:Y:S02]  /*00a0*/  IMAD.MOV.U32 R8, RZ, RZ, -0x23270784 ;  /* 0xdcd8f87cff087424 */ /* 0x000fe400078e00ff */
[----:B------:R-:W-:-:S03]  /*00b0*/  IMAD.MOV.U32 R9, RZ, RZ, 0x57fa2510 ;  /* 0x57fa2510ff097424 */ /* 0x000fc600078e00ff */
[----:B------:R-:W2:Y:S01]  /*00c0*/  LDC.64 R2, c[0x0][0x380] ;  /* 0x0000e000ff027b82 */ /* 0x000ea20000000a00 */
[----:B0-----:R-:W-:-:S05]  /*00d0*/  IMAD R13, R0, UR4, R13 ;  /* 0x00000004000d7c24 */ /* 0x001fca000f8e020d */
[C---:B------:R-:W-:Y:S01]  /*00e0*/  ISETP.NE.AND P0, PT, R13.reuse, RZ, PT ;  /* 0x000000ff0d00720c */ /* 0x040fe20003f05270 */
[----:B--2---:R-:W-:-:S05]  /*00f0*/  IMAD.WIDE R2, R13, 0x30, R2 ;  /* 0x000000300d027825 */ /* 0x004fca00078e0202 */
[----:B-1----:R0:W-:Y:S04]  /*0100*/  STG.E.64 desc[UR6][R2.64], R4 ;  /* 0x0000000402007986 */ /* 0x0021e8000c101b06 */
[----:B------:R0:W-:Y:S04]  /*0110*/  STG.E.64 desc[UR6][R2.64+0x8], R6 ;  /* 0x0000080602007986 */ /* 0x0001e8000c101b06 */
[----:B------:R0:W-:Y:S01]  /*0120*/  STG.E.64 desc[UR6][R2.64+0x10], R8 ;  /* 0x0000100802007986 */ /* 0x0001e2000c101b06 */
[----:B------:R-:W-:Y:S05]  /*0130*/  @!P0 BRA `(.L_x_20) ;  /* 0x0000000c00408947 */ /* 0x000fea0003800000 */
[----:B------:R-:W-:Y:S01]  /*0140*/  SHF.R.S32.HI R0, RZ, 0x1f, R13 ;  /* 0x0000001fff007819 */ /* 0x000fe2000001140d */
[----:B------:R-:W-:-:S07]  /*0150*/  IMAD.MOV.U32 R12, RZ, RZ, RZ ;  /* 0x000000ffff0c7224 */ /* 0x000fce00078e00ff */
.L_x_26:
[----:B0-----:R-:W-:Y:S01]  /*0160*/  LOP3.LUT R4, R13, 0x3, RZ, 0xc0, !PT ;  /* 0x000000030d047812 */ /* 0x001fe200078ec0ff */
[----:B------:R-:W-:Y:S03]  /*0170*/  BSSY.RECONVERGENT B1, `(.L_x_21) ;  /* 0x00000c6000017945 */ /* 0x000fe60003800200 */
[----:B------:R-:W-:-:S04]  /*0180*/  ISETP.NE.U32.AND P0, PT, R4, RZ, PT ;  /* 0x000000ff0400720c */ /* 0x000fc80003f05070 */
[----:B------:R-:W-:-:S13]  /*0190*/  ISETP.NE.AND.EX P0, PT, RZ, RZ, PT, P0 ;  /* 0x000000ffff00720c */ /* 0x000fda0003f05300 */
[----:B------:R-:W-:Y:S05]  /*01a0*/  @!P0 BRA `(.L_x_22) ;  /* 0x0000000c00088947 */ /* 0x000fea0003800000 */
[----:B------:R-:W0:Y:S01]  /*01b0*/  LDC.64 R8, c[0x4][RZ] ;  /* 0x01000000ff087b82 */ /* 0x000e220000000a00 */
[----:B------:R-:W-:Y:S02]  /*01c0*/  IMAD.MOV.U32 R14, RZ, RZ, RZ ;  /* 0x000000ffff0e7224 */ /* 0x000fe400078e00ff */
[----:B0-----:R-:W-:-:S07]  /*01d0*/  IMAD.WIDE.U32 R8, R12, 0xc80, R8 ;  /* 0x00000c800c087825 */ /* 0x001fce00078e0008 */
.L_x_25:
[----:B0-----:R-:W-:Y:S01]  /*01e0*/  IMAD.MOV.U32 R15, RZ, RZ, RZ ;  /* 0x000000ffff0f7224 */ /* 0x001fe200078e00ff */
[----:B------:R-:W-:Y:S01]  /*01f0*/  CS2R R4, SRZ ;  /* 0x0000000000047805 */ /* 0x000fe2000001ff00 */
[----:B------:R-:W-:Y:S01]  /*0200*/  IMAD.MOV.U32 R17, RZ, RZ, RZ ;  /* 0x000000ffff117224 */ /* 0x000fe200078e00ff */
[----:B------:R-:W-:-:S07]  /*0210*/  CS2R R6, SRZ ;  /* 0x0000000000067805 */ /* 0x000fce000001ff00 */
.L_x_24:
[----:B------:R-:W-:-:S05]  /*0220*/  IMAD.WIDE.U32 R10, R17, 0x4, R2 ;  /* 0x00000004110a7825 */ /* 0x000fca00078e0002 */
[----:B------:R0:W5:Y:S01]  /*0230*/  LDG.E R16, desc[UR6][R10.64+0x4] ;  /* 0x000004060a107981 */ /* 0x000162000c1e1900 */
[----:B------:R-:W-:-:S07]  /*0240*/  IMAD.MOV.U32 R19, RZ, RZ, RZ ;  /* 0x000000ffff137224 */ /* 0x000fce00078e00ff */
.L_x_23:
[----:B-----5:R-:W-:Y:S01]  /*0250*/  SHF.R.U32.HI R24, RZ, R19, R16 ;  /* 0x00000013ff187219 */ /* 0x020fe20000011610 */
[----:B0-----:R-:W-:-:S03]  /*0260*/  IMAD.SHL.U32 R10, R17, 0x20, RZ ;  /* 0x00000020110a7824 */ /* 0x001fc600078e00ff */
[----:B------:R-:W-:Y:S01]  /*0270*/  LOP3.LUT R11, R24, 0x1, RZ, 0xc0, !PT ;  /* 0x00000001180b7812 */ /* 0x000fe200078ec0ff */
[----:B------:R-:W-:-:S03]  /*0280*/  IMAD.IADD R10, R10, 0x1, R19 ;  /* 0x000000010a0a7824 */ /* 0x000fc600078e0213 */
[----:B------:R-:W-:Y:S01]  /*0290*/  ISETP.NE.U32.AND P0, PT, R11, 0x1, PT ;  /* 0x000000010b00780c */ /* 0x000fe20003f05070 */
[----:B------:R-:W-:-:S03]  /*02a0*/  IMAD R11, R10, 0x5, RZ ;  /* 0x000000050a0b7824 */ /* 0x000fc600078e02ff */
[----:B------:R-:W-:Y:S01]  /*02b0*/  R2P PR, R24, 0x7e ;  /* 0x0000007e18007804 */ /* 0x000fe20000000000 */
[----:B------:R-:W-:-:S08]  /*02c0*/  IMAD.WIDE.U32 R10, R11, 0x4, R8 ;  /* 0x000000040b0a7825 */ /* 0x000fd000078e0008 */
[----:B------:R-:W2:Y:S04]  /*02d0*/  @!P0 LDG.E R18, desc[UR6][R10.64] ;  /* 0x000000060a128981 */ /* 0x000ea8000c1e1900 */
[----:B------:R-:W3:Y:S04]  /*02e0*/  @!P0 LDG.E R20, desc[UR6][R10.64+0x10] ;  /* 0x000010060a148981 */ /* 0x000ee8000c1e1900 */
[----:B------:R-:W4:Y:S04]  /*02f0*/  @P1 LDG.E R22, desc[UR6][R10.64+0x14] ;  /* 0x000014060a161981 */ /* 0x000f28000c1e1900 */
[----:B------:R-:W4:Y:S04]  /*0300*/  @P2 LDG.E R26, desc[UR6][R10.64+0x28] ;  /* 0x000028060a1a2981 */ /* 0x000f28000c1e1900 */
[----:B------:R-:W4:Y:S04]  /*0310*/  @!P0 LDG.E R21, desc[UR6][R10.64+0x4] ;  /* 0x000004060a158981 */ /* 0x000f28000c1e1900 */
[----:B------:R-:W4:Y:S04]  /*0320*/  @!P0 LDG.E R23, desc[UR6][R10.64+0xc] ;  /* 0x00000c060a178981 */ /* 0x000f28000c1e1900 */
[----:B------:R-:W4:Y:S04]  /*0330*/  @P1 LDG.E R25, desc[UR6][R10.64+0x18] ;  /* 0x000018060a191981 */ /* 0x000f28000c1e1900 */
[----:B------:R-:W4:Y:S04]  /*0340*/  @P3 LDG.E R28, desc[UR6][R10.64+0x3c] ;  /* 0x00003c060a1c3981 */ /* 0x000f28000c1e1900 */
[----:B------:R-:W4:Y:S01]  /*0350*/  @P6 LDG.E R27, desc[UR6][R10.64+0x7c] ;  /* 0x00007c060a1b6981 */ /* 0x000f22000c1e1900 */
[----:B--2---:R-:W-:-:S03]  /*0360*/  @!P0 LOP3.LUT R15, R15, R18, RZ, 0x3c, !PT ;  /* 0x000000120f0f8212 */ /* 0x004fc600078e3cff */
[----:B------:R-:W2:Y:S01]  /*0370*/  @!P0 LDG.E R18, desc[UR6][R10.64+0x8] ;  /* 0x000008060a128981 */ /* 0x000ea2000c1e1900 */
[----:B---3--:R-:W-:-:S03]  /*0380*/  @!P0 LOP3.LUT R5, R5, R20, RZ, 0x3c, !PT ;  /* 0x0000001405058212 */ /* 0x008fc600078e3cff */
[----:B------:R-:W3:Y:S01]  /*0390*/  @P1 LDG.E R20, desc[UR6][R10.64+0x24] ;  /* 0x000024060a141981 */ /* 0x000ee2000c1e1900 */
[----:B----4-:R-:W-:-:S03]  /*03a0*/  @P1 LOP3.LUT R15, R15, R22, RZ, 0x3c, !PT ;  /* 0x000000160f0f1212 */ /* 0x010fc600078e3cff */
[----:B------:R-:W4:Y:S01]  /*03b0*/  @P2 LDG.E R22, desc[UR6][R10.64+0x38] ;  /* 0x000038060a162981 */ /* 0x000f22000c1e1900 */
[----:B------:R-:W-:-:S03]  /*03c0*/  @P2 LOP3.LUT R15, R15, R26, RZ, 0x3c, !PT ;  /* 0x0000001a0f0f2212 */ /* 0x000fc600078e3cff */
[----:B------:R-:W4:Y:S01]  /*03d0*/  @P4 LDG.E R26, desc[UR6][R10.64+0x50] ;  /* 0x000050060a1a4981 */ /* 0x000f22000c1e1900 */
[----:B------:R-:W-:-:S03]  /*03e0*/  @!P0 LOP3.LUT R6, R6, R21, RZ, 0x3c, !PT ;  /* 0x0000001506068212 */ /* 0x000fc600078e3cff */
[----:B------:R-:W4:Y:S01]  /*03f0*/  @P1 LDG.E R21, desc[UR6][R10.64+0x20] ;  /* 0x000020060a151981 */ /* 0x000f22000c1e1900 */
[----:B------:R-:W-:-:S03]  /*0400*/  @!P0 LOP3.LUT R4, R4, R23, RZ, 0x3c, !PT ;  /* 0x0000001704048212 */ /* 0x000fc600078e3cff */
[----:B------:R-:W4:Y:S01]  /*0410*/  @P2 LDG.E R23, desc[UR6][R10.64+0x2c] ;  /* 0x00002c060a172981 */ /* 0x000f22000c1e1900 */
[----:B------:R-:W-:-:S03]  /*0420*/  @P1 LOP3.LUT R6, R6, R25, RZ, 0x3c, !PT ;  /* 0x0000001906061212 */ /* 0x000fc600078e3cff */
[----:B------:R-:W4:Y:S01]  /*0430*/  @P2 LDG.E R25, desc[UR6][R10.64+0x34] ;  /* 0x000034060a192981 */ /* 0x000f22000c1e1900 */
[----:B--2---:R-:W-:-:S03]  /*0440*/  @!P0 LOP3.LUT R7, R7, R18, RZ, 0x3c, !PT ;  /* 0x0000001207078212 */ /* 0x004fc600078e3cff */
[----:B------:R-:W2:Y:S01]  /*0450*/  @P1 LDG.E R18, desc[UR6][R10.64+0x1c] ;  /* 0x00001c060a121981 */ /* 0x000ea2000c1e1900 */
[----:B---3--:R-:W-:-:S03]  /*0460*/  @P1 LOP3.LUT R5, R5, R20, RZ, 0x3c, !PT ;  /* 0x0000001405051212 */ /* 0x008fc600078e3cff */
[----:B------:R-:W3:Y:S01]  /*0470*/  @P2 LDG.E R20, desc[UR6][R10.64+0x30] ;  /* 0x000030060a142981 */ /* 0x000ee2000c1e1900 */
[----:B----4-:R-:W-:-:S03]  /*0480*/  @P2 LOP3.LUT R5, R5, R22, RZ, 0x3c, !PT ;  /* 0x0000001605052212 */ /* 0x010fc600078e3cff */
[----:B------:R-:W4:Y:S01]  /*0490*/  @P3 LDG.E R22, desc[UR6][R10.64+0x4c] ;  /* 0x00004c060a163981 */ /* 0x000f22000c1e1900 */
[----:B------:R-:W-:-:S04]  /*04a0*/  @P3 LOP3.LUT R15, R15, R28, RZ, 0x3c, !PT ;  /* 0x0000001c0f0f3212 */ /* 0x000fc800078e3cff */
[----:B------:R-:W-:Y:S02]  /*04b0*/  @P4 LOP3.LUT R15, R15, R26, RZ, 0x3c, !PT ;  /* 0x0000001a0f0f4212 */ /* 0x000fe400078e3cff */
[----:B------:R-:W-:Y:S01]  /*04c0*/  @P1 LOP3.LUT R4, R4, R21, RZ, 0x3c, !PT ;  /* 0x0000001504041212 */ /* 0x000fe200078e3cff */
[----:B------:R-:W4:Y:S04]  /*04d0*/  @P5 LDG.E R26, desc[UR6][R10.64+0x64] ;  /* 0x000064060a1a5981 */ /* 0x000f28000c1e1900 */
[----:B------:R-:W4:Y:S01]  /*04e0*/  @P3 LDG.E R21, desc[UR6][R10.64+0x40] ;  /* 0x000040060a153981 */ /* 0x000f22000c1e1900 */
[----:B------:R-:W-:Y:S02]  /*04f0*/  @P2 LOP3.LUT R6, R6, R23, RZ, 0x3c, !PT ;  /* 0x0000001706062212 */ /* 0x000fe400078e3cff */
[----:B------:R-:W-:Y:S01]  /*0500*/  @P2 LOP3.LUT R4, R4, R25, RZ, 0x3c, !PT ;  /* 0x0000001904042212 */ /* 0x000fe200078e3cff */
[----:B------:R-:W4:Y:S04]  /*0510*/  @P3 LDG.E R23, desc[UR6][R10.64+0x48] ;  /* 0x000048060a173981 */ /* 0x000f28000c1e1900 */
[----:B------:R-:W4:Y:S01]  /*0520*/  @P4 LDG.E R25, desc[UR6][R10.64+0x54] ;  /* 0x000054060a194981 */ /* 0x000f22000c1e1900 */
[----:B--2---:R-:W-:-:S03]  /*0530*/  @P1 LOP3.LUT R7, R7, R18, RZ, 0x3c, !PT ;  /* 0x0000001207071212 */ /* 0x004fc600078e3cff */
[----:B------:R-:W2:Y:S01]  /*0540*/  @P3 LDG.E R18, desc[UR6][R10.64+0x44] ;  /* 0x000044060a123981 */ /* 0x000ea2000c1e1900 */
[----:B---3--:R-:W-:-:S03]  /*0550*/  @P2 LOP3.LUT R7, R7, R20, RZ, 0x3c, !PT ;  /* 0x0000001407072212 */ /* 0x008fc600078e3cff */
[----:B------:R-:W3:Y:S01]  /*0560*/  @P4 LDG.E R20, desc[UR6][R10.64+0x58] ;  /* 0x000058060a144981 */ /* 0x000ee2000c1e1900 */
[----:B----4-:R-:W-:-:S03]  /*0570*/  @P3 LOP3.LUT R5, R5, R22, RZ, 0x3c, !PT ;  /* 0x0000001605053212 */ /* 0x010fc600078e3cff */
[----:B------:R-:W4:Y:S01]  /*0580*/  @P4 LDG.E R22, desc[UR6][R10.64+0x60] ;  /* 0x000060060a164981 */ /* 0x000f22000c1e1900 */
[----:B------:R-:W-:Y:S02]  /*0590*/  LOP3.LUT P0, RZ, R24, 0x80, RZ, 0xc0, !PT ;  /* 0x0000008018ff7812 */ /* 0x000fe4000780c0ff */
[----:B------:R-:W-:Y:S02]  /*05a0*/  @P5 LOP3.LUT R15, R15, R26, RZ, 0x3c, !PT ;  /* 0x0000001a0f0f5212 */ /* 0x000fe400078e3cff */
[----:B------:R-:W4:Y:S01]  /*05b0*/  @P6 LDG.E R26, desc[UR6][R10.64+0x78] ;  /* 0x000078060a1a6981 */ /* 0x000f22000c1e1900 */
[----:B------:R-:W-:-:S03]  /*05c0*/  @P3 LOP3.LUT R6, R6, R21, RZ, 0x3c, !PT ;  /* 0x0000001506063212 */ /* 0x000fc600078e3cff */
[----:B------:R-:W4:Y:S01]  /*05d0*/  @P4 LDG.E R21, desc[UR6][R10.64+0x5c] ;  /* 0x00005c060a154981 */ /* 0x000f22000c1e1900 */
[----:B------:R-:W-:-:S03]  /*05e0*/  @P3 LOP3.LUT R4, R4, R23, RZ, 0x3c, !PT ;  /* 0x0000001704043212 */ /* 0x000fc600078e3cff */
[----:B------:R-:W4:Y:S01]  /*05f0*/  @P5 LDG.E R23, desc[UR6][R10.64+0x68] ;  /* 0x000068060a175981 */ /* 0x000f22000c1e1900 */
[----:B------:R-:W-:-:S03]  /*0600*/  @P4 LOP3.LUT R6, R6, R25, RZ, 0x3c, !PT ;  /* 0x0000001906064212 */ /* 0x000fc600078e3cff */
[----:B------:R-:W4:Y:S01]  /*0610*/  @P5 LDG.E R25, desc[UR6][R10.64+0x70] ;  /* 0x000070060a195981 */ /* 0x000f22000c1e1900 */
[----:B--2---:R-:W-:-:S03]  /*0620*/  @P3 LOP3.LUT R7, R7, R18, RZ, 0x3c, !PT ;  /* 0x0000001207073212 */ /* 0x004fc600078e3cff */
[----:B------:R-:W2:Y:S01]  /*0630*/  @P5 LDG.E R18, desc[UR6][R10.64+0x6c] ;  /* 0x00006c060a125981 */ /* 0x000ea2000c1e1900 */
[----:B---3--:R-:W-:-:S03]  /*0640*/  @P4 LOP3.LUT R7, R7, R20, RZ, 0x3c, !PT ;  /* 0x0000001407074212 */ /* 0x008fc600078e3cff */
[----:B------:R-:W3:Y:S01]  /*0650*/  @P5 LDG.E R20, desc[UR6][R10.64+0x74] ;  /* 0x000074060a145981 */ /* 0x000ee2000c1e1900 */
[----:B----4-:R-:W-:-:S03]  /*0660*/  @P4 LOP3.LUT R5, R5, R22, RZ, 0x3c, !PT ;  /* 0x0000001605054212 */ /* 0x010fc600078e3cff */
[----:B------:R-:W4:Y:S01]  /*0670*/  @P0 LDG.E R22, desc[UR6][R10.64+0x8c] ;  /* 0x00008c060a160981 */ /* 0x000f22000c1e1900 */
[----:B------:R-:W-:-:S03]  /*0680*/  @P6 LOP3.LUT R15, R15, R26, RZ, 0x3c, !PT ;  /* 0x0000001a0f0f6212 */ /* 0x000fc600078e3cff */
        /* <DEDUP_REMOVED lines=13> */
[----:B------:R-:W-:Y:S02]  /*0760*/  @P6 LOP3.LUT R6, R6, R27, RZ, 0x3c, !PT ;  /* 0x0000001b06066212 */ /* 0x000fe400078e3cff */
[----:B------:R-:W-:Y:S02]  /*0770*/  @P6 LOP3.LUT R4, R4, R21, RZ, 0x3c, !PT ;  /* 0x0000001504046212 */ /* 0x000fe400078e3cff */
[----:B------:R-:W-:Y:S02]  /*0780*/  @P0 LOP3.LUT R6, R6, R23, RZ, 0x3c, !PT ;  /* 0x0000001706060212 */ /* 0x000fe400078e3cff */
[----:B------:R-:W-:Y:S02]  /*0790*/  @P0 LOP3.LUT R4, R4, R25, RZ, 0x3c, !PT ;  /* 0x0000001904040212 */ /* 0x000fe400078e3cff */
[----:B--2---:R-:W-:Y:S02]  /*07a0*/  @P6 LOP3.LUT R7, R7, R18, RZ, 0x3c, !PT ;  /* 0x0000001207076212 */ /* 0x004fe400078e3cff */
[----:B---3--:R-:W-:-:S02]  /*07b0*/  @P6 LOP3.LUT R5, R5, R20, RZ, 0x3c, !PT ;  /* 0x0000001405056212 */ /* 0x008fc400078e3cff */
[----:B----4-:R-:W-:Y:S02]  /*07c0*/  @P0 LOP3.LUT R7, R7, R22, RZ, 0x3c, !PT ;  /* 0x0000001607070212 */ /* 0x010fe400078e3cff */
[----:B------:R-:W-:Y:S02]  /*07d0*/  @P0 LOP3.LUT R5, R5, R26, RZ, 0x3c, !PT ;  /* 0x0000001a05050212 */ /* 0x000fe400078e3cff */
[----:B------:R-:W-:-:S13]  /*07e0*/  R2P PR, R24.B1, 0x7f ;  /* 0x0000007f18007804 */ /* 0x000fda0000001000 */
[----:B------:R-:W2:Y:S04]  /*07f0*/  @P0 LDG.E R18, desc[UR6][R10.64+0xa0] ;  /* 0x0000a0060a120981 */ /* 0x000ea8000c1e1900 */
[----:B------:R-:W3:Y:S04]  /*0800*/  @P1 LDG.E R22, desc[UR6][R10.64+0xb4] ;  /* 0x0000b4060a161981 */ /* 0x000ee8000c1e1900 */
[----:B------:R-:W4:Y:S04]  /*0810*/  @P2 LDG.E R26, desc[UR6][R10.64+0xc8] ;  /* 0x0000c8060a1a2981 */ /* 0x000f28000c1e1900 */
[----:B------:R-:W4:Y:S04]  /*0820*/  @P3 LDG.E R28, desc[UR6][R10.64+0xdc] ;  /* 0x0000dc060a1c3981 */ /* 0x000f28000c1e1900 */
[----:B------:R-:W4:Y:S04]  /*0830*/  @P0 LDG.E R23, desc[UR6][R10.64+0xa4] ;  /* 0x0000a4060a170981 */ /* 0x000f28000c1e1900 */
[----:B------:R-:W4:Y:S04]  /*0840*/  @P0 LDG.E R20, desc[UR6][R10.64+0xa8] ;  /* 0x0000a8060a140981 */ /* 0x000f28000c1e1900 */
[----:B------:R-:W4:Y:S04]  /*0850*/  @P4 LDG.E R25, desc[UR6][R10.64+0xf0] ;  /* 0x0000f0060a194981 */ /* 0x000f28000c1e1900 */
        /* <DEDUP_REMOVED lines=21> */
[----:B------:R-:W-:Y:S02]  /*09b0*/  LOP3.LUT P0, RZ, R24, 0x8000, RZ, 0xc0, !PT ;  /* 0x0000800018ff7812 */ /* 0x000fe4000780c0ff */
[----:B----4-:R-:W-:Y:S01]  /*09c0*/  @P5 LOP3.LUT R15, R15, R26, RZ, 0x3c, !PT ;  /* 0x0000001a0f0f5212 */ /* 0x010fe200078e3cff */
[----:B------:R-:W4:Y:S04]  /*09d0*/  @P3 LDG.E R24, desc[UR6][R10.64+0xe4] ;  /* 0x0000e4060a183981 */ /* 0x000f28000c1e1900 */
[----:B------:R-:W2:Y:S01]  /*09e0*/  @P6 LDG.E R26, desc[UR6][R10.64+0x118] ;  /* 0x000118060a1a6981 */ /* 0x000ea2000c1e1900 */
        /* <DEDUP_REMOVED lines=8> */
[----:B---3--:R-:W-:-:S03]  /*0a70*/  @P2 LOP3.LUT R5, R5, R22, RZ, 0x3c, !PT ;  /* 0x0000001605052212 */ /* 0x008fc600078e3cff */
[----:B------:R-:W3:Y:S01]  /*0a80*/  @P4 LDG.E R22, desc[UR6][R10.64+0x100] ;  /* 0x000100060a164981 */ /* 0x000ee2000c1e1900 */
[----:B--2---:R-:W-:-:S03]  /*0a90*/  @P6 LOP3.LUT R15, R15, R26, RZ, 0x3c, !PT ;  /* 0x0000001a0f0f6212 */ /* 0x004fc600078e3cff */
[----:B------:R-:W2:Y:S01]  /*0aa0*/  @P0 LDG.E R26, desc[UR6][R10.64+0x12c] ;  /* 0x00012c060a1a0981 */ /* 0x000ea2000c1e1900 */
[----:B----4-:R-:W-:-:S03]  /*0ab0*/  @P2 LOP3.LUT R4, R4, R23, RZ, 0x3c, !PT ;  /* 0x0000001704042212 */ /* 0x010fc600078e3cff */
[----:B------:R-:W4:Y:S01]  /*0ac0*/  @P4 LDG.E R23, desc[UR6][R10.64+0xfc] ;  /* 0x0000fc060a174981 */ /* 0x000f22000c1e1900 */
[----:B------:R-:W-:-:S03]  /*0ad0*/  @P2 LOP3.LUT R7, R7, R20, RZ, 0x3c, !PT ;  /* 0x0000001407072212 */ /* 0x000fc600078e3cff */
[----:B------:R-:W4:Y:S01]  /*0ae0*/  @P4 LDG.E R20, desc[UR6][R10.64+0xf8] ;  /* 0x0000f8060a144981 */ /* 0x000f22000c1e1900 */
[----:B------:R-:W-:Y:S02]  /*0af0*/  @P3 LOP3.LUT R4, R4, R27, RZ, 0x3c, !PT ;  /* 0x0000001b04043212 */ /* 0x000fe400078e3cff */
[----:B------:R-:W-:Y:S01]  /*0b00*/  @P3 LOP3.LUT R6, R6, R25, RZ, 0x3c, !PT ;  /* 0x0000001906063212 */ /* 0x000fe200078e3cff */
[----:B------:R-:W4:Y:S01]  /*0b10*/  @P5 LDG.E R27, desc[UR6][R10.64+0x110] ;  /* 0x000110060a1b5981 */ /* 0x000f22000c1e1900 */
[----:B------:R-:W-:-:S03]  /*0b20*/  @P3 LOP3.LUT R7, R7, R24, RZ, 0x3c, !PT ;  /* 0x0000001807073212 */ /* 0x000fc600078e3cff */
[----:B------:R-:W4:Y:S04]  /*0b30*/  @P5 LDG.E R25, desc[UR6][R10.64+0x108] ;  /* 0x000108060a195981 */ /* 0x000f28000c1e1900 */
        /* <DEDUP_REMOVED lines=19> */
[----:B------:R-:W-:-:S05]  /*0c70*/  VIADD R19, R19, 0x10 ;  /* 0x0000001013137836 */ /* 0x000fca0000000000 */
[----:B------:R-:W-:Y:S02]  /*0c80*/  ISETP.NE.AND P1, PT, R19, 0x20, PT ;  /* 0x000000201300780c */ /* 0x000fe40003f25270 */
[----:B------:R-:W-:Y:S02]  /*0c90*/  @P5 LOP3.LUT R5, R5, R18, RZ, 0x3c, !PT ;  /* 0x0000001205055212 */ /* 0x000fe400078e3cff */
[----:B------:R-:W-:Y:S02]  /*0ca0*/  @P6 LOP3.LUT R6, R6, R21, RZ, 0x3c, !PT ;  /* 0x0000001506066212 */ /* 0x000fe400078e3cff */
[----:B---3--:R-:W-:-:S04]  /*0cb0*/  @P6 LOP3.LUT R5, R5, R22, RZ, 0x3c, !PT ;  /* 0x0000001605056212 */ /* 0x008fc800078e3cff */
[----:B--2---:R-:W-:Y:S02]  /*0cc0*/  @P0 LOP3.LUT R5, R5, R26, RZ, 0x3c, !PT ;  /* 0x0000001a05050212 */ /* 0x004fe400078e3cff */
[----:B----4-:R-:W-:Y:S02]  /*0cd0*/  @P6 LOP3.LUT R4, R4, R23, RZ, 0x3c, !PT ;  /* 0x0000001704046212 */ /* 0x010fe400078e3cff */
[----:B------:R-:W-:Y:S02]  /*0ce0*/  @P6 LOP3.LUT R7, R7, R20, RZ, 0x3c, !PT ;  /* 0x0000001407076212 */ /* 0x000fe400078e3cff */
[----:B------:R-:W-:Y:S02]  /*0cf0*/  @P0 LOP3.LUT R4, R4, R27, RZ, 0x3c, !PT ;  /* 0x0000001b04040212 */ /* 0x000fe400078e3cff */
[----:B------:R-:W-:Y:S02]  /*0d00*/  @P0 LOP3.LUT R6, R6, R25, RZ, 0x3c, !PT ;  /* 0x0000001906060212 */ /* 0x000fe400078e3cff */
[----:B------:R-:W-:Y:S01]  /*0d10*/  @P0 LOP3.LUT R7, R7, R24, RZ, 0x3c, !PT ;  /* 0x0000001807070212 */ /* 0x000fe200078e3cff */
[----:B------:R-:W-:Y:S06]  /*0d20*/  @P1 BRA `(.L_x_23) ;  /* 0xfffffff400481947 */ /* 0x000fec000383ffff */
[----:B------:R-:W-:-:S05]  /*0d30*/  VIADD R17, R17, 0x1 ;  /* 0x0000000111117836 */ /* 0x000fca0000000000 */
[----:B------:R-:W-:-:S13]  /*0d40*/  ISETP.NE.AND P0, PT, R17, 0x5, PT ;  /* 0x000000051100780c */ /* 0x000fda0003f05270 */
[----:B------:R-:W-:Y:S05]  /*0d50*/  @P0 BRA `(.L_x_24) ;  /* 0xfffffff400300947 */ /* 0x000fea000383ffff */
[----:B------:R0:W-:Y:S01]  /*0d60*/  STG.E.64 desc[UR6][R2.64+0x8], R6 ;  /* 0x0000080602007986 */ /* 0x0001e2000c101b06 */
[----:B------:R-:W-:Y:S01]  /*0d70*/  VIADD R14, R14, 0x1 ;  /* 0x000000010e0e7836 */ /* 0x000fe20000000000 */
[----:B------:R-:W-:Y:S02]  /*0d80*/  LOP3.LUT R11, R13, 0x3, RZ, 0xc0, !PT ;  /* 0x000000030d0b7812 */ /* 0x000fe400078ec0ff */
[----:B------:R0:W-:Y:S02]  /*0d90*/  STG.E.64 desc[UR6][R2.64+0x10], R4 ;  /* 0x0000100402007986 */ /* 0x0001e4000c101b06 */
[----:B------:R-:W-:Y:S02]  /*0da0*/  ISETP.GE.U32.AND P0, PT, R14, R11, PT ;  /* 0x0000000b0e00720c */ /* 0x000fe40003f06070 */
[----:B------:R0:W-:Y:S11]  /*0db0*/  STG.E desc[UR6][R2.64+0x4], R15 ;  /* 0x0000040f02007986 */ /* 0x0001f6000c101906 */
[----:B------:R-:W-:Y:S05]  /*0dc0*/  @!P0 BRA `(.L_x_25) ;  /* 0xfffffff400048947 */ /* 0x000fea000383ffff */
.L_x_22:
[----:B------:R-:W-:Y:S05]  /*0dd0*/  BSYNC.RECONVERGENT B1 ;  /* 0x0000000000017941 */ /* 0x000fea0003800200 */
.L_x_21:
[C---:B------:R-:W-:Y:S01]  /*0de0*/  ISETP.GE.U32.AND P0, PT, R13.reuse, 0x4, PT ;  /* 0x000000040d00780c */ /* 0x040fe20003f06070 */
[----:B------:R-:W-:Y:S01]  /*0df0*/  VIADD R12, R12, 0x1 ;  /* 0x000000010c0c7836 */ /* 0x000fe20000000000 */
[--C-:B------:R-:W-:Y:S02]  /*0e00*/  SHF.R.U64 R13, R13, 0x2, R0.reuse ;  /* 0x000000020d0d7819 */ /* 0x100fe40000001200 */
[----:B------:R-:W-:Y:S02]  /*0e10*/  ISETP.GE.U32.AND.EX P0, PT, R0, RZ, PT, P0 ;  /* 0x000000ff0000720c */ /* 0x000fe40003f06100 */
[----:B------:R-:W-:-:S11]  /*0e20*/  SHF.R.U32.HI R0, RZ, 0x2, R0 ;  /* 0x00000002ff007819 */ /* 0x000fd60000011600 */
[----:B------:R-:W-:Y:S05]  /*0e30*/  @P0 BRA `(.L_x_26) ;  /* 0xfffffff000c80947 */ /* 0x000fea000383ffff */
.L_x_20:
[----:B------:R-:W-:Y:S05]  /*0e40*/  BSYNC.RECONVERGENT B0 ;  /* 0x0000000000007941 */ /* 0x000fea0003800200 */
.L_x_19:
[----:B------:R-:W-:Y:S01]  /*0e50*/  IMAD.MOV.U32 R0, RZ, RZ, RZ ;  /* 0x000000ffff007224 */ /* 0x000fe200078e00ff */
[----:B------:R-:W-:Y:S01]  /*0e60*/  UMOV UR8, 0xc ;  /* 0x0000000c00087882 */ /* 0x000fe20000000000 */
[----:B------:R-:W-:-:S05]  /*0e70*/  UMOV UR5, URZ ;  /* 0x000000ff00057c82 */ /* 0x000fca0008000000 */
.L_x_31:
[----:B------:R-:W-:-:S04]  /*0e80*/  ULOP3.LUT UR4, UR8, 0x3, URZ, 0xc0, !UPT ;  /* 0x0000000308047892 */ /* 0x000fc8000f8ec0ff */
[----:B------:R-:W-:-:S04]  /*0e90*/  UISETP.NE.U32.AND UP0, UPT, UR4, URZ, UPT ;  /* 0x000000ff0400728c */ /* 0x000fc8000bf05070 */
[----:B------:R-:W-:-:S09]  /*0ea0*/  UISETP.NE.AND.EX UP0, UPT, URZ, URZ, UPT, UP0 ;  /* 0x000000ffff00728c */ /* 0x000fd2000bf05300 */
[----:B-1----:R-:W-:Y:S05]  /*0eb0*/  BRA.U !UP0, `(.L_x_27) ;  /* 0x0000000d08087547 */ /* 0x002fea000b800000 */
[----:B0-----:R-:W0:Y:S01]  /*0ec0*/  LDC.64 R8, c[0x4][0x8] ;  /* 0x01000200ff087b82 */ /* 0x001e220000000a00 */
[----:B------:R-:W-:Y:S01]  /*0ed0*/  UMOV UR4, URZ ;  /* 0x000000ff00047c82 */ /* 0x000fe20008000000 */
[----:B0-----:R-:W-:-:S07]  /*0ee0*/  IMAD.WIDE.U32 R8, R0, 0xc80, R8 ;  /* 0x00000c8000087825 */ /* 0x001fce00078e0008 */
.L_x_30:
[----:B-1----:R-:W-:Y:S01]  /*0ef0*/  IMAD.MOV.U32 R13, RZ, RZ, RZ ;  /* 0x000000ffff0d7224 */ /* 0x002fe200078e00ff */
[----:B------:R-:W-:Y:S01]  /*0f00*/  CS2R R4, SRZ ;  /* 0x0000000000047805 */ /* 0x000fe2000001ff00 */
[----:B------:R-:W-:Y:S01]  /*0f10*/  IMAD.MOV.U32 R15, RZ, RZ, RZ ;  /* 0x000000ffff0f7224 */ /* 0x000fe200078e00ff */
[----:B------:R-:W-:-:S07]  /*0f20*/  CS2R R6, SRZ ;  /* 0x0000000000067805 */ /* 0x000fce000001ff00 */
.L_x_29:
[----:B------:R-:W-:-:S05]  /*0f30*/  IMAD.WIDE.U32 R10, R15, 0x4, R2 ;  /* 0x000000040f0a7825 */ /* 0x000fca00078e0002 */
[----:B------:R0:W5:Y:S01]  /*0f40*/  LDG.E R12, desc[UR6][R10.64+0x4] ;  /* 0x000004060a0c7981 */ /* 0x000162000c1e1900 */
[----:B------:R-:W-:-:S07]  /*0f50*/  IMAD.MOV.U32 R17, RZ, RZ, RZ ;  /* 0x000000ffff117224 */ /* 0x000fce00078e00ff */
.L_x_28:
        /* <DEDUP_REMOVED lines=9> */
[----:B------:R-:W3:Y:S04]  /*0ff0*/  @P1 LDG.E R20, desc[UR6][R10.64+0x14] ;  /* 0x000014060a141981 */ /* 0x000ee8000c1e1900 */
[----:B------:R-:W4:Y:S04]  /*1000*/  @P2 LDG.E R24, desc[UR6][R10.64+0x28] ;  /* 0x000028060a182981 */ /* 0x000f28000c1e1900 */
[----:B------:R-:W4:Y:S04]  /*1010*/  @P3 LDG.E R26, desc[UR6][R10.64+0x3c] ;  /* 0x00003c060a1a3981 */ /* 0x000f28000c1e1900 */
[----:B------:R-:W4:Y:S04]  /*1020*/  @P4 LDG.E R28, desc[UR6][R10.64+0x50] ;  /* 0x000050060a1c4981 */ /* 0x000f28000c1e1900 */
[----:B------:R-:W4:Y:S04]  /*1030*/  @!P0 LDG.E R19, desc[UR6][R10.64+0x4] ;  /* 0x000004060a138981 */ /* 0x000f28000c1e1900 */
[----:B------:R-:W4:Y:S04]  /*1040*/  @P5 LDG.E R23, desc[UR6][R10.64+0x64] ;  /* 0x000064060a175981 */ /* 0x000f28000c1e1900 */
[----:B------:R-:W4:Y:S04]  /*1050*/  @!P0 LDG.E R16, desc[UR6][R10.64+0x8] ;  /* 0x000008060a108981 */ /* 0x000f28000c1e1900 */
[----:B------:R-:W4:Y:S04]  /*1060*/  @!P0 LDG.E R21, desc[UR6][R10.64+0xc] ;  /* 0x00000c060a158981 */ /* 0x000f28000c1e1900 */
[----:B------:R-:W4:Y:S04]  /*1070*/  @!P0 LDG.E R18, desc[UR6][R10.64+0x10] ;  /* 0x000010060a128981 */ /* 0x000f28000c1e1900 */
[----:B------:R-:W4:Y:S04]  /*1080*/  @P2 LDG.E R25, desc[UR6][R10.64+0x34] ;  /* 0x000034060a192981 */ /* 0x000f28000c1e1900 */
        /* <DEDUP_REMOVED lines=9> */
[----:B------:R-:W-:Y:S02]  /*1120*/  @!P0 LOP3.LUT R6, R6, R19, RZ, 0x3c, !PT ;  /* 0x0000001306068212 */ /* 0x000fe400078e3cff */
[----:B------:R-:W3:Y:S01]  /*1130*/  @P1 LDG.E R19, desc[UR6][R10.64+0x18] ;  /* 0x000018060a131981 */ /* 0x000ee2000c1e1900 */
[----:B------:R-:W-:-:S03]  /*1140*/  @P5 LOP3.LUT R13, R13, R23, RZ, 0x3c, !PT ;  /* 0x000000170d0d5212 */ /* 0x000fc600078e3cff */
[----:B------:R-:W3:Y:S01]  /*1150*/  @P2 LDG.E R23, desc[UR6][R10.64+0x2c] ;  /* 0x00002c060a172981 */ /* 0x000ee2000c1e1900 */
[----:B------:R-:W-:-:S03]  /*1160*/  @!P0 LOP3.LUT R7, R7, R16, RZ, 0x3c, !PT ;  /* 0x0000001007078212 */ /* 0x000fc600078e3cff */
[----:B------:R-:W3:Y:S01]  /*1170*/  @P1 LDG.E R16, desc[UR6][R10.64+0x24] ;  /* 0x000024060a101981 */ /* 0x000ee2000c1e1900 */
[----:B------:R-:W-:-:S03]  /*1180*/  @!P0 LOP3.LUT R4, R4, R21, RZ, 0x3c, !PT ;  /* 0x0000001504048212 */ /* 0x000fc600078e3cff */
[----:B------:R-:W3:Y:S01]  /*1190*/  @P1 LDG.E R21, desc[UR6][R10.64+0x20] ;  /* 0x000020060a151981 */ /* 0x000ee2000c1e1900 */
[----:B------:R-:W-:-:S03]  /*11a0*/  @!P0 LOP3.LUT R5, R5, R18, RZ, 0x3c, !PT ;  /* 0x0000001205058212 */ /* 0x000fc600078e3cff */
[----:B------:R-:W3:Y:S01]  /*11b0*/  @P2 LDG.E R18, desc[UR6][R10.64+0x30] ;  /* 0x000030060a122981 */ /* 0x000ee2000c1e1900 */
[----:B--2---:R-:W-:-:S03]  /*11c0*/  @P1 LOP3.LUT R7, R7, R14, RZ, 0x3c, !PT ;  /* 0x0000000e07071212 */ /* 0x004fc600078e3cff */
[----:B------:R-:W2:Y:S01]  /*11d0*/  @P3 LDG.E R14, desc[UR6][R10.64+0x44] ;  /* 0x000044060a0e3981 */ /* 0x000ea2000c1e1900 */
[----:B----4-:R-:W-:-:S03]  /*11e0*/  @P6 LOP3.LUT R13, R13, R24, RZ, 0x3c, !PT ;  /* 0x000000180d0d6212 */ /* 0x010fc600078e3cff */
[----:B------:R-:W4:Y:S01]  /*11f0*/  @P5 LDG.E R24, desc[UR6][R10.64+0x6c] ;  /* 0x00006c060a185981 */ /* 0x000f22000c1e1900 */
[----:B---3--:R-:W-:-:S03]  /*1200*/  @P1 LOP3.LUT R6, R6, R19, RZ, 0x3c, !PT ;  /* 0x0000001306061212 */ /* 0x008fc600078e3cff */
[----:B------:R-:W3:Y:S01]  /*1210*/  @P3 LDG.E R19, desc[UR6][R10.64+0x48] ;  /* 0x000048060a133981 */ /* 0x000ee2000c1e1900 */
        /* <DEDUP_REMOVED lines=8> */
[----:B------:R-:W-:Y:S02]  /*12a0*/  @P2 LOP3.LUT R5, R5, R20, RZ, 0x3c, !PT ;  /* 0x0000001405052212 */ /* 0x000fe400078e3cff */
[----:B------:R-:W-:Y:S01]  /*12b0*/  @P2 LOP3.LUT R4, R4, R25, RZ, 0x3c, !PT ;  /* 0x0000001904042212 */ /* 0x000fe200078e3cff */
[----:B------:R-:W4:Y:S04]  /*12c0*/  @P4 LDG.E R20, desc[UR6][R10.64+0x60] ;  /* 0x000060060a144981 */ /* 0x000f28000c1e1900 */
[----:B------:R-:W4:Y:S01]  /*12d0*/  @P5 LDG.E R25, desc[UR6][R10.64+0x68] ;  /* 0x000068060a195981 */ /* 0x000f22000c1e1900 */
[----:B------:R-:W-:Y:S02]  /*12e0*/  LOP3.LUT P0, RZ, R22, 0x80, RZ, 0xc0, !PT ;  /* 0x0000008016ff7812 */ /* 0x000fe4000780c0ff */
[----:B------:R-:W-:-:S11]  /*12f0*/  @P3 LOP3.LUT R6, R6, R27, RZ, 0x3c, !PT ;  /* 0x0000001b06063212 */ /* 0x000fd600078e3cff */
        /* <DEDUP_REMOVED lines=20> */
[----:B------:R-:W-:Y:S02]  /*1440*/  @P0 LOP3.LUT R13, R13, R26, RZ, 0x3c, !PT ;  /* 0x0000001a0d0d0212 */ /* 0x000fe400078e3cff */
[----:B--2---:R-:W-:Y:S02]  /*1450*/  @P5 LOP3.LUT R5, R5, R14, RZ, 0x3c, !PT ;  /* 0x0000000e05055212 */ /* 0x004fe400078e3cff */
[----:B---3--:R-:W-:-:S04]  /*1460*/  @P5 LOP3.LUT R4, R4, R19, RZ, 0x3c, !PT ;  /* 0x0000001304045212 */ /* 0x008fc800078e3cff */
[----:B----4-:R-:W-:Y:S02]  /*1470*/  @P6 LOP3.LUT R4, R4, R23, RZ, 0x3c, !PT ;  /* 0x0000001704046212 */ /* 0x010fe400078e3cff */
[----:B------:R-:W-:Y:S02]  /*1480*/  @P6 LOP3.LUT R7, R7, R16, RZ, 0x3c, !PT ;  /* 0x0000001007076212 */ /* 0x000fe400078e3cff */
[----:B------:R-:W-:Y:S02]  /*1490*/  @P6 LOP3.LUT R6, R6, R21, RZ, 0x3c, !PT ;  /* 0x0000001506066212 */ /* 0x000fe400078e3cff */
[----:B------:R-:W-:Y:S02]  /*14a0*/  @P6 LOP3.LUT R5, R5, R18, RZ, 0x3c, !PT ;  /* 0x0000001205056212 */ /* 0x000fe400078e3cff */
[----:B------:R-:W-:Y:S02]  /*14b0*/  @P0 LOP3.LUT R4, R4, R27, RZ, 0x3c, !PT ;  /* 0x0000001b04040212 */ /* 0x000fe400078e3cff */
[----:B------:R-:W-:-:S02]  /*14c0*/  @P0 LOP3.LUT R7, R7, R20, RZ, 0x3c, !PT ;  /* 0x0000001407070212 */ /* 0x000fc400078e3cff */
[----:B------:R-:W-:Y:S02]  /*14d0*/  @P0 LOP3.LUT R6, R6, R25, RZ, 0x3c, !PT ;  /* 0x0000001906060212 */ /* 0x000fe400078e3cff */
        /* <DEDUP_REMOVED lines=33> */
[----:B--2---:R-:W-:Y:S02]  /*16f0*/  @P0 LOP3.LUT R5, R5, R16, RZ, 0x3c, !PT ;  /* 0x0000001005050212 */ /* 0x004fe400078e3cff */
[----:B------:R-:W-:Y:S01]  /*1700*/  LOP3.LUT P0, RZ, R22, 0x8000, RZ, 0xc0, !PT ;  /* 0x0000800016ff7812 */ /* 0x000fe2000780c0ff */
        /* <DEDUP_REMOVED lines=8> */
[----:B------:R-:W4:Y:S04]  /*1790*/  @P4 LDG.E R14, desc[UR6][R10.64+0x100] ;  /* 0x000100060a0e4981 */ /* 0x000f28000c1e1900 */
[----:B------:R-:W4:Y:S01]  /*17a0*/  @P4 LDG.E R22, desc[UR6][R10.64+0xf8] ;  /* 0x0000f8060a164981 */ /* 0x000f22000c1e1900 */
[----:B------:R-:W-:Y:S02]  /*17b0*/  @P1 LOP3.LUT R5, R5, R26, RZ, 0x3c, !PT ;  /* 0x0000001a05051212 */ /* 0x000fe400078e3cff */
[----:B------:R-:W-:Y:S02]  /*17c0*/  @P2 LOP3.LUT R4, R4, R23, RZ, 0x3c, !PT ;  /* 0x0000001704042212 */ /* 0x000fe400078e3cff */
[----:B------:R-:W-:Y:S01]  /*17d0*/  @P2 LOP3.LUT R6, R6, R21, RZ, 0x3c, !PT ;  /* 0x0000001506062212 */ /* 0x000fe200078e3cff */
[----:B------:R-:W4:Y:S01]  /*17e0*/  @P5 LDG.E R23, desc[UR6][R10.64+0x110] ;  /* 0x000110060a175981 */ /* 0x000f22000c1e1900 */
[----:B------:R-:W-:-:S03]  /*17f0*/  @P3 LOP3.LUT R4, R4, R27, RZ, 0x3c, !PT ;  /* 0x0000001b04043212 */ /* 0x000fc600078e3cff */
[----:B------:R-:W4:Y:S01]  /*1800*/  @P5 LDG.E R21, desc[UR6][R10.64+0x108] ;  /* 0x000108060a155981 */ /* 0x000f22000c1e1900 */
[----:B------:R-:W-:Y:S02]  /*1810*/  @P6 LOP3.LUT R13, R13, R28, RZ, 0x3c, !PT ;  /* 0x0000001c0d0d6212 */ /* 0x000fe400078e3cff */
[----:B------:R-:W-:Y:S01]  /*1820*/  @P3 LOP3.LUT R6, R6, R25, RZ, 0x3c, !PT ;  /* 0x0000001906063212 */ /* 0x000fe200078e3cff */
[----:B------:R-:W4:Y:S01]  /*1830*/  @P0 LDG.E R27, desc[UR6][R10.64+0x130] ;  /* 0x000130060a1b0981 */ /* 0x000f22000c1e1900 */
[----:B------:R-:W-:-:S03]  /*1840*/  @P4 LOP3.LUT R4, R4, R19, RZ, 0x3c, !PT ;  /* 0x0000001304044212 */ /* 0x000fc600078e3cff */
[----:B------:R-:W4:Y:S01]  /*1850*/  @P6 LDG.E R19, desc[UR6][R10.64+0x11c] ;  /* 0x00011c060a136981 */ /* 0x000f22000c1e1900 */
[----:B------:R-:W-:-:S03]  /*1860*/  @P4 LOP3.LUT R6, R6, R29, RZ, 0x3c, !PT ;  /* 0x0000001d06064212 */ /* 0x000fc600078e3cff */
        /* <DEDUP_REMOVED lines=17> */
[----:B------:R-:W-:-:S04]  /*1980*/  @P5 LOP3.LUT R6, R6, R21, RZ, 0x3c, !PT ;  /* 0x0000001506065212 */ /* 0x000fc800078e3cff */
        /* <DEDUP_REMOVED lines=15> */
[----:B------:R-:W-:Y:S02]  /*1a80*/  ULOP3.LUT UR9, UR8, 0x3, URZ, 0xc0, !UPT ;  /* 0x0000000308097892 */ /* 0x000fe4000f8ec0ff */
[----:B------:R-:W-:Y:S01]  /*1a90*/  UIADD3 UR4, UPT, UPT, UR4, 0x1, URZ ;  /* 0x0000000104047890 */ /* 0x000fe2000fffe0ff */
[----:B------:R1:W-:Y:S03]  /*1aa0*/  STG.E.64 desc[UR6][R2.64+0x10], R4 ;  /* 0x0000100402007986 */ /* 0x0003e6000c101b06 */
[----:B------:R-:W-:Y:S01]  /*1ab0*/  UISETP.GE.U32.AND UP0, UPT, UR4, UR9, UPT ;  /* 0x000000090400728c */ /* 0x000fe2000bf06070 */
[----:B------:R1:W-:Y:S08]  /*1ac0*/  STG.E desc[UR6][R2.64+0x4], R13 ;  /* 0x0000040d02007986 */ /* 0x0003f0000c101906 */
[----:B------:R-:W-:Y:S05]  /*1ad0*/  BRA.U !UP0, `(.L_x_30) ;  /* 0xfffffff508047547 */ /* 0x000fea000b83ffff */
.L_x_27:
[----:B------:R-:W-:Y:S01]  /*1ae0*/  VIADD R0, R0, 0x1 ;  /* 0x0000000100007836 */ /* 0x000fe20000000000 */
[----:B------:R-:W-:Y:S02]  /*1af0*/  USHF.R.U64 UR8, UR8, 0x2, UR5 ;  /* 0x0000000208087899 */ /* 0x000fe40008001205 */
[----:B------:R-:W-:Y:S02]  /*1b00*/  USHF.R.U32.HI UR5, URZ, 0x2, UR5 ;  /* 0x00000002ff057899 */ /* 0x000fe40008011605 */
[----:B------:R-:W-:-:S13]  /*1b10*/  ISETP.NE.AND P0, PT, R0, 0x2, PT ;  /* 0x000000020000780c */ /* 0x000fda0003f05270 */
[----:B------:R-:W-:Y:S05]  /*1b20*/  @P0 BRA `(.L_x_31) ;  /* 0xfffffff000d40947 */ /* 0x000fea000383ffff */
[----:B01----:R-:W-:Y:S01]  /*1b30*/  IMAD.MOV.U32 R5, RZ, RZ, 0x31db1f4b ;  /* 0x31db1f4bff057424 */ /* 0x003fe200078e00ff */
[----:B------:R-:W-:Y:S04]  /*1b40*/  STG.E.64 desc[UR6][R2.64+0x18], RZ ;  /* 0x000018ff02007986 */ /* 0x000fe8000c101b06 */
[----:B------:R-:W-:Y:S04]  /*1b50*/  STG.E desc[UR6][R2.64+0x20], RZ ;  /* 0x000020ff02007986 */ /* 0x000fe8000c101906 */
[----:B------:R-:W-:Y:S04]  /*1b60*/  STG.E.64 desc[UR6][R2.64+0x28], RZ ;  /* 0x000028ff02007986 */ /* 0x000fe8000c101b06 */
[----:B------:R-:W-:Y:S01]  /*1b70*/  STG.E desc[UR6][R2.64], R5 ;  /* 0x0000000502007986 */ /* 0x000fe2000c101906 */
[----:B------:R-:W-:Y:S05]  /*1b80*/  EXIT ;  /* 0x000000000000794d */ /* 0x000fea0003800000 */
.L_x_32:
        /* <DEDUP_REMOVED lines=15> */
.L_x_35:


//--------------------- .nv.global.init           --------------------------
	.section	.nv.global.init,"aw",@progbits
	.align	4
.nv.global.init:
	.type		mrg32k3aM1SubSeq,@object
	.size		mrg32k3aM1SubSeq,(mrg32k3aM2SubSeq - mrg32k3aM1SubSeq)
mrg32k3aM1SubSeq:
        /*0000*/ 	.byte	0x0b, 0xcc, 0xee, 0x04, 0x73, 0x29, 0x8b, 0x6f, 0xf6, 0x53, 0x03, 0xf6, 0x23, 0xf6, 0xea, 0xda
        /* <DEDUP_REMOVED lines=125> */
	.type		mrg32k3aM2SubSeq,@object
	.size		mrg32k3aM2SubSeq,(mrg32k3aM1 - mrg32k3aM2SubSeq)
mrg32k3aM2SubSeq:
        /* <DEDUP_REMOVED lines=126> */
	.type		mrg32k3aM1,@object
	.size		mrg32k3aM1,(mrg32k3aM1Seq - mrg32k3aM1)
mrg32k3aM1:
        /* <DEDUP_REMOVED lines=144> */
	.type		mrg32k3aM1Seq,@object
	.size		mrg32k3aM1Seq,(mrg32k3aM2 - mrg32k3aM1Seq)
mrg32k3aM1Seq:
        /* <DEDUP_REMOVED lines=144> */
	.type		mrg32k3aM2,@object
	.size		mrg32k3aM2,(mrg32k3aM2Seq - mrg32k3aM2)
mrg32k3aM2:
        /* <DEDUP_REMOVED lines=144> */
	.type		mrg32k3aM2Seq,@object
	.size		mrg32k3aM2Seq,(precalc_xorwow_matrix - mrg32k3aM2Seq)
mrg32k3aM2Seq:
        /* <DEDUP_REMOVED lines=144> */
	.type		precalc_xorwow_matrix,@object
	.size		precalc_xorwow_matrix,(precalc_xorwow_offset_matrix - precalc_xorwow_matrix)
precalc_xorwow_matrix:
        /* <DEDUP_REMOVED lines=6400> */
	.type		precalc_xorwow_offset_matrix,@object
	.size		precalc_xorwow_offset_matrix,(.L_1 - precalc_xorwow_offset_matrix)
precalc_xorwow_offset_matrix:
        /* <DEDUP_REMOVED lines=6400> */
.L_1:


//--------------------- .nv.shared._ZN3cub18CUB_300001_SM_10006detail11EmptyKernelIvEEvv --------------------------
	.section	.nv.shared._ZN3cub18CUB_300001_SM_10006detail11EmptyKernelIvEEvv,"aw",@nobits
	.sectionflags	@""
	.align	16
	.zero		1024


//--------------------- .nv.shared.reserved.0     --------------------------
	.section	.nv.shared.reserved.0,"aw",@nobits
	.weak		__nv_reservedSMEM_offset_0_alias
	.size		__nv_reservedSMEM_offset_0_alias, 0, 64
	.other		__nv_reservedSMEM_offset_0_alias,@"STO_CUDA_RESERVED_SHARED STV_DEFAULT"
__nv_reservedSMEM_offset_0_alias:
	.zero		0
	.zero		64


//--------------------- .nv.global                --------------------------
	.section	.nv.global,"aw",@nobits
.nv.global:
	.type		_ZN33_INTERNAL_340eaf78_4_k_cu_howMany6thrust24THRUST_300001_SM_1000_NS12placeholders2_8E,@object
	.size		_ZN33_INTERNAL_340eaf78_4_k_cu_howMany6thrust24THRUST_300001_SM_1000_NS12placeholders2_8E,(_ZN33_INTERNAL_340eaf78_4_k_cu_howMany4cuda3std3__435_GLOBAL__N__340eaf78_4_k_cu_howMany6ignoreE - _ZN33_INTERNAL_340eaf78_4_k_cu_howMany6thrust24THRUST_300001_SM_1000_NS12placeholders2_8E)
_ZN33_INTERNAL_340eaf78_4_k_cu_howMany6thrust24THRUST_300001_SM_1000_NS12placeholders2_8E:
	.zero		1
	.type		_ZN33_INTERNAL_340eaf78_4_k_cu_howMany4cuda3std3__435_GLOBAL__N__340eaf78_4_k_cu_howMany6ignoreE,@object
	.size		_ZN33_INTERNAL_340eaf78_4_k_cu_howMany4cuda3std3__435_GLOBAL__N__340eaf78_4_k_cu_howMany6ignoreE,(_ZN33_INTERNAL_340eaf78_4_k_cu_howMany4cuda3std6ranges3__45__cpo4dataE - _ZN33_INTERNAL_340eaf78_4_k_cu_howMany4cuda3std3__435_GLOBAL__N__340eaf78_4_k_cu_howMany6ignoreE)
_ZN33_INTERNAL_340eaf78_4_k_cu_howMany4cuda3std3__435_GLOBAL__N__340eaf78_4_k_cu_howMany6ignoreE:
	.zero		1
	.type		_ZN33_INTERNAL_340eaf78_4_k_cu_howMany4cuda3std6ranges3__45__cpo4dataE,@object
	.size		_ZN33_INTERNAL_340eaf78_4_k_cu_howMany4cuda3std6ranges3__45__cpo4dataE,(_ZN33_INTERNAL_340eaf78_4_k_cu_howMany6thrust24THRUST_300001_SM_1000_NS6system3cpp3parE - _ZN33_INTERNAL_340eaf78_4_k_cu_howMany4cuda3std6ranges3__45__cpo4dataE)
_ZN33_INTERNAL_340eaf78_4_k_cu_howMany4cuda3std6ranges3__45__cpo4dataE:
	.zero		1
	.type		_ZN33_INTERNAL_340eaf78_4_k_cu_howMany6thrust24THRUST_300001_SM_1000_NS6system3cpp3parE,@object
	.size		_ZN33_INTERNAL_340eaf78_4_k_cu_howMany6thrust24THRUST_300001_SM_1000_NS6system3cpp3parE,(_ZN33_INTERNAL_340eaf78_4_k_cu_howMany4cuda3std3__45__cpo5beginE - _ZN33_INTERNAL_340eaf78_4_k_cu_howMany6thrust24THRUST_300001_SM_1000_NS6system3cpp3parE)
_ZN33_INTERNAL_340eaf78_4_k_cu_howMany6thrust24THRUST_300001_SM_1000_NS6system3cpp3parE:
	.zero		1
	.type		_ZN33_INTERNAL_340eaf78_4_k_cu_howMany4cuda3std3__45__cpo5beginE,@object
	.size		_ZN33_INTERNAL_340eaf78_4_k_cu_howMany4cuda3std3__45__cpo5beginE,(_ZN33_INTERNAL_340eaf78_4_k_cu_howMany4cuda3std6ranges3__45__cpo5beginE - _ZN33_INTERNAL_340eaf78_4_k_cu_howMany4cuda3std3__45__cpo5beginE)
_ZN33_INTERNAL_340eaf78_4_k_cu_howMany4cuda3std3__45__cpo5beginE:
	.zero		1
	.type		_ZN33_INTERNAL_340eaf78_4_k_cu_howMany4cuda3std6ranges3__45__cpo5beginE,@object
	.size		_ZN33_INTERNAL_340eaf78_4_k_cu_howMany4cuda3std6ranges3__45__cpo5beginE,(_ZN33_INTERNAL_340eaf78_4_k_cu_howMany6thrust24THRUST_300001_SM_1000_NS6deviceE - _ZN33_INTERNAL_340eaf78_4_k_cu_howMany4cuda3std6ranges3__45__cpo5beginE)
_ZN33_INTERNAL_340eaf78_4_k_cu_howMany4cuda3std6ranges3__45__cpo5beginE:
	.zero		1
	.type		_ZN33_INTERNAL_340eaf78_4_k_cu_howMany6thrust24THRUST_300001_SM_1000_NS6deviceE,@object
	.size		_ZN33_INTERNAL_340eaf78_4_k_cu_howMany6thrust24THRUST_300001_SM_1000_NS6deviceE,(_ZN33_INTERNAL_340eaf78_4_k_cu_howMany4cuda3std3__47nulloptE - _ZN33_INTERNAL_340eaf78_4_k_cu_howMany6thrust24THRUST_300001_SM_1000_NS6deviceE)
_ZN33_INTERNAL_340eaf78_4_k_cu_howMany6thrust24THRUST_300001_SM_1000_NS6deviceE:
	.zero		1
	.type		_ZN33_INTERNAL_340eaf78_4_k_cu_howMany4cuda3std3__47nulloptE,@object
	.size		_ZN33_INTERNAL_340eaf78_4_k_cu_howMany4cuda3std3__47nulloptE,(_ZN33_INTERNAL_340eaf78_4_k_cu_howMany4cuda3std6ranges3__45__cpo8distanceE - _ZN33_INTERNAL_340eaf78_4_k_cu_howMany4cuda3std3__47nulloptE)
_ZN33_INTERNAL_340eaf78_4_k_cu_howMany4cuda3std3__47nulloptE:
	.zero		1
	.type		_ZN33_INTERNAL_340eaf78_4_k_cu_howMany4cuda3std6ranges3__45__cpo8distanceE,@object
	.size		_ZN33_INTERNAL_340eaf78_4_k_cu_howMany4cuda3std6ranges3__45__cpo8distanceE,(_ZN33_INTERNAL_340eaf78_4_k_cu_howMany6thrust24THRUST_300001_SM_1000_NS12placeholders2_4E - _ZN33_INTERNAL_340eaf78_4_k_cu_howMany4cuda3std6ranges3__45__cpo8distanceE)
_ZN33_INTERNAL_340eaf78_4_k_cu_howMany4cuda3std6ranges3__45__cpo8distanceE:
	.zero		1
	.type		_ZN33_INTERNAL_340eaf78_4_k_cu_howMany6thrust24THRUST_300001_SM_1000_NS12placeholders2_4E,@object
	.size		_ZN33_INTERNAL_340eaf78_4_k_cu_howMany6thrust24THRUST_300001_SM_1000_NS12placeholders2_4E,(_ZN33_INTERNAL_340eaf78_4_k_cu_howMany4cuda3std3__45__cpo6rbeginE - _ZN33_INTERNAL_340eaf78_4_k_cu_howMany6thrust24THRUST_300001_SM_1000_NS12placeholders2_4E)
_ZN33_INTERNAL_340eaf78_4_k_cu_howMany6thrust24THRUST_300001_SM_1000_NS12placeholders2_4E:
	.zero		1
	.type		_ZN33_INTERNAL_340eaf78_4_k_cu_howMany4cuda3std3__45__cpo6rbeginE,@object
	.size		_ZN33_INTERNAL_340eaf78_4_k_cu_howMany4cuda3std3__45__cpo6rbeginE,(_ZN33_INTERNAL_340eaf78_4_k_cu_howMany4cuda3std6ranges3__45__cpo7advanceE - _ZN33_INTERNAL_340eaf78_4_k_cu_howMany4cuda3std3__45__cpo6rbeginE)
_ZN33_INTERNAL_340eaf78_4_k_cu_howMany4cuda3std3__45__cpo6rbeginE:
	.zero		1
	.type		_ZN33_INTERNAL_340eaf78_4_k_cu_howMany4cuda3std6ranges3__45__cpo7advanceE,@object
	.size		_ZN33_INTERNAL_340eaf78_4_k_cu_howMany4cuda3std6ranges3__45__cpo7advanceE,(_ZN33_INTERNAL_340eaf78_4_k_cu_howMany6thrust24THRUST_300001_SM_1000_NS12placeholders3_10E - _ZN33_INTERNAL_340eaf78_4_k_cu_howMany4cuda3std6ranges3__45__cpo7advanceE)
_ZN33_INTERNAL_340eaf78_4_k_cu_howMany4cuda3std6ranges3__45__cpo7advanceE:
	.zero		1
	.type		_ZN33_INTERNAL_340eaf78_4_k_cu_howMany6thrust24THRUST_300001_SM_1000_NS12placeholders3_10E,@object
	.size		_ZN33_INTERNAL_340eaf78_4_k_cu_howMany6thrust24THRUST_300001_SM_1000_NS12placeholders3_10E,(_ZN33_INTERNAL_340eaf78_4_k_cu_howMany4cuda3std3__48in_placeE - _ZN33_INTERNAL_340eaf78_4_k_cu_howMany6thrust24THRUST_300001_SM_1000_NS12placeholders3_10E)
_ZN33_INTERNAL_340eaf78_4_k_cu_howMany6thrust24THRUST_300001_SM_1000_NS12placeholders3_10E:
	.zero		1
	.type		_ZN33_INTERNAL_340eaf78_4_k_cu_howMany4cuda3std3__48in_placeE,@object
	.size		_ZN33_INTERNAL_340eaf78_4_k_cu_howMany4cuda3std3__48in_placeE,(_ZN33_INTERNAL_340eaf78_4_k_cu_howMany4cuda3std6ranges3__45__cpo4sizeE - _ZN33_INTERNAL_340eaf78_4_k_cu_howMany4cuda3std3__48in_placeE)
_ZN33_INTERNAL_340eaf78_4_k_cu_howMany4cuda3std3__48in_placeE:
	.zero		1
	.type		_ZN33_INTERNAL_340eaf78_4_k_cu_howMany4cuda3std6ranges3__45__cpo4sizeE,@object
	.size		_ZN33_INTERNAL_340eaf78_4_k_cu_howMany4cuda3std6ranges3__45__cpo4sizeE,(_ZN33_INTERNAL_340eaf78_4_k_cu_howMany6thrust24THRUST_300001_SM_1000_NS12placeholders2_2E - _ZN33_INTERNAL_340eaf78_4_k_cu_howMany4cuda3std6ranges3__45__cpo4sizeE)
_ZN33_INTERNAL_340eaf78_4_k_cu_howMany4cuda3std6ranges3__45__cpo4sizeE:
	.zero		1
	.type		_ZN33_INTERNAL_340eaf78_4_k_cu_howMany6thrust24THRUST_300001_SM_1000_NS12placeholders2_2E,@object
	.size		_ZN33_INTERNAL_340eaf78_4_k_cu_howMany6thrust24THRUST_300001_SM_1000_NS12placeholders2_2E,(_ZN33_INTERNAL_340eaf78_4_k_cu_howMany4cuda3std3__45__cpo6cbeginE - _ZN33_INTERNAL_340eaf78_4_k_cu_howMany6thrust24THRUST_300001_SM_1000_NS12placeholders2_2E)
_ZN33_INTERNAL_340eaf78_4_k_cu_howMany6thrust24THRUST_300001_SM_1000_NS12placeholders2_2E:
	.zero		1
	.type		_ZN33_INTERNAL_340eaf78_4_k_cu_howMany4cuda3std3__45__cpo6cbeginE,@object
	.size		_ZN33_INTERNAL_340eaf78_4_k_cu_howMany4cuda3std3__45__cpo6cbeginE,(_ZN33_INTERNAL_340eaf78_4_k_cu_howMany4cuda3std6ranges3__45__cpo6cbeginE - _ZN33_INTERNAL_340eaf78_4_k_cu_howMany4cuda3std3__45__cpo6cbeginE)
_ZN33_INTERNAL_340eaf78_4_k_cu_howMany4cuda3std3__45__cpo6cbeginE:
	.zero		1
	.type		_ZN33_INTERNAL_340eaf78_4_k_cu_howMany4cuda3std6ranges3__45__cpo6cbeginE,@object
	.size		_ZN33_INTERNAL_340eaf78_4_k_cu_howMany4cuda3std6ranges3__45__cpo6cbeginE,(_ZN33_INTERNAL_340eaf78_4_k_cu_howMany6thrust24THRUST_300001_SM_1000_NS12placeholders2_6E - _ZN33_INTERNAL_340eaf78_4_k_cu_howMany4cuda3std6ranges3__45__cpo6cbeginE)
_ZN33_INTERNAL_340eaf78_4_k_cu_howMany4cuda3std6ranges3__45__cpo6cbeginE:
	.zero		1
	.type		_ZN33_INTERNAL_340eaf78_4_k_cu_howMany6thrust24THRUST_300001_SM_1000_NS12placeholders2_6E,@object
	.size		_ZN33_INTERNAL_340eaf78_4_k_cu_howMany6thrust24THRUST_300001_SM_1000_NS12placeholders2_6E,(_ZN33_INTERNAL_340eaf78_4_k_cu_howMany4cuda3std3__45__cpo7crbeginE - _ZN33_INTERNAL_340eaf78_4_k_cu_howMany6thrust24THRUST_300001_SM_1000_NS12placeholders2_6E)
_ZN33_INTERNAL_340eaf78_4_k_cu_howMany6thrust24THRUST_300001_SM_1000_NS12placeholders2_6E:
	.zero		1
	.type		_ZN33_INTERNAL_340eaf78_4_k_cu_howMany4cuda3std3__45__cpo7crbeginE,@object
	.size		_ZN33_INTERNAL_340eaf78_4_k_cu_howMany4cuda3std3__45__cpo7crbeginE,(_ZN33_INTERNAL_340eaf78_4_k_cu_howMany4cuda3std6ranges3__45__cpo4nextE - _ZN33_INTERNAL_340eaf78_4_k_cu_howMany4cuda3std3__45__cpo7crbeginE)
_ZN33_INTERNAL_340eaf78_4_k_cu_howMany4cuda3std3__45__cpo7crbeginE:
	.zero		1
	.type		_ZN33_INTERNAL_340eaf78_4_k_cu_howMany4cuda3std6ranges3__45__cpo4nextE,@object
	.size		_ZN33_INTERNAL_340eaf78_4_k_cu_howMany4cuda3std6ranges3__45__cpo4nextE,(_ZN33_INTERNAL_340eaf78_4_k_cu_howMany4cuda3std6ranges3__45__cpo4swapE - _ZN33_INTERNAL_340eaf78_4_k_cu_howMany4cuda3std6ranges3__45__cpo4nextE)
_ZN33_INTERNAL_340eaf78_4_k_cu_howMany4cuda3std6ranges3__45__cpo4nextE:
	.zero		1
	.type		_ZN33_INTERNAL_340eaf78_4_k_cu_howMany4cuda3std6ranges3__45__cpo4swapE,@object
	.size		_ZN33_INTERNAL_340eaf78_4_k_cu_howMany4cuda3std6ranges3__45__cpo4swapE,(_ZN33_INTERNAL_340eaf78_4_k_cu_howMany6thrust24THRUST_300001_SM_1000_NS8cuda_cub10par_nosyncE - _ZN33_INTERNAL_340eaf78_4_k_cu_howMany4cuda3std6ranges3__45__cpo4swapE)
_ZN33_INTERNAL_340eaf78_4_k_cu_howMany4cuda3std6ranges3__45__cpo4swapE:
	.zero		1
	.type		_ZN33_INTERNAL_340eaf78_4_k_cu_howMany6thrust24THRUST_300001_SM_1000_NS8cuda_cub10par_nosyncE,@object
	.size		_ZN33_INTERNAL_340eaf78_4_k_cu_howMany6thrust24THRUST_300001_SM_1000_NS8cuda_cub10par_nosyncE,(_ZN33_INTERNAL_340eaf78_4_k_cu_howMany6thrust24THRUST_300001_SM_1000_NS3seqE - _ZN33_INTERNAL_340eaf78_4_k_cu_howMany6thrust24THRUST_300001_SM_1000_NS8cuda_cub10par_nosyncE)
_ZN33_INTERNAL_340eaf78_4_k_cu_howMany6thrust24THRUST_300001_SM_1000_NS8cuda_cub10par_nosyncE:
	.zero		1
	.type		_ZN33_INTERNAL_340eaf78_4_k_cu_howMany6thrust24THRUST_300001_SM_1000_NS3seqE,@object
	.size		_ZN33_INTERNAL_340eaf78_4_k_cu_howMany6thrust24THRUST_300001_SM_1000_NS3seqE,(_ZN33_INTERNAL_340eaf78_4_k_cu_howMany4cuda3std3__420unreachable_sentinelE - _ZN33_INTERNAL_340eaf78_4_k_cu_howMany6thrust24THRUST_300001_SM_1000_NS3seqE)
_ZN33_INTERNAL_340eaf78_4_k_cu_howMany6thrust24THRUST_300001_SM_1000_NS3seqE:
	.zero		1
	.type		_ZN33_INTERNAL_340eaf78_4_k_cu_howMany4cuda3std3__420unreachable_sentinelE,@object
	.size		_ZN33_INTERNAL_340eaf78_4_k_cu_howMany4cuda3std3__420unreachable_sentinelE,(_ZN33_INTERNAL_340eaf78_4_k_cu_howMany4cuda3std6ranges3__45__cpo5ssizeE - _ZN33_INTERNAL_340eaf78_4_k_cu_howMany4cuda3std3__420unreachable_sentinelE)
_ZN33_INTERNAL_340eaf78_4_k_cu_howMany4cuda3std3__420unreachable_sentinelE:
	.zero		1
	.type		_ZN33_INTERNAL_340eaf78_4_k_cu_howMany4cuda3std6ranges3__45__cpo5ssizeE,@object
	.size		_ZN33_INTERNAL_340eaf78_4_k_cu_howMany4cuda3std6ranges3__45__cpo5ssizeE,(_ZN33_INTERNAL_340eaf78_4_k_cu_howMany6thrust24THRUST_300001_SM_1000_NS12placeholders2_3E - _ZN33_INTERNAL_340eaf78_4_k_cu_howMany4cuda3std6ranges3__45__cpo5ssizeE)
_ZN33_INTERNAL_340eaf78_4_k_cu_howMany4cuda3std6ranges3__45__cpo5ssizeE:
	.zero		1
	.type		_ZN33_INTERNAL_340eaf78_4_k_cu_howMany6thrust24THRUST_300001_SM_1000_NS12placeholders2_3E,@object
	.size		_ZN33_INTERNAL_340eaf78_4_k_cu_howMany6thrust24THRUST_300001_SM_1000_NS12placeholders2_3E,(_ZN33_INTERNAL_340eaf78_4_k_cu_howMany4cuda3std3__45__cpo4cendE - _ZN33_INTERNAL_340eaf78_4_k_cu_howMany6thrust24THRUST_300001_SM_1000_NS12placeholders2_3E)
_ZN33_INTERNAL_340eaf78_4_k_cu_howMany6thrust24THRUST_300001_SM_1000_NS12placeholders2_3E:
	.zero		1
	.type		_ZN33_INTERNAL_340eaf78_4_k_cu_howMany4cuda3std3__45__cpo4cendE,@object
	.size		_ZN33_INTERNAL_340eaf78_4_k_cu_howMany4cuda3std3__45__cpo4cendE,(_ZN33_INTERNAL_340eaf78_4_k_cu_howMany4cuda3std6ranges3__45__cpo4cendE - _ZN33_INTERNAL_340eaf78_4_k_cu_howMany4cuda3std3__45__cpo4cendE)
_ZN33_INTERNAL_340eaf78_4_k_cu_howMany4cuda3std3__45__cpo4cendE:
	.zero		1
	.type		_ZN33_INTERNAL_340eaf78_4_k_cu_howMany4cuda3std6ranges3__45__cpo4cendE,@object
	.size		_ZN33_INTERNAL_340eaf78_4_k_cu_howMany4cuda3std6ranges3__45__cpo4cendE,(_ZN33_INTERNAL_340eaf78_4_k_cu_howMany6thrust24THRUST_300001_SM_1000_NS12placeholders2_7E - _ZN33_INTERNAL_340eaf78_4_k_cu_howMany4cuda3std6ranges3__45__cpo4cendE)
_ZN33_INTERNAL_340eaf78_4_k_cu_howMany4cuda3std6ranges3__45__cpo4cendE:
	.zero		1
	.type		_ZN33_INTERNAL_340eaf78_4_k_cu_howMany6thrust24THRUST_300001_SM_1000_NS12placeholders2_7E,@object
	.size		_ZN33_INTERNAL_340eaf78_4_k_cu_howMany6thrust24THRUST_300001_SM_1000_NS12placeholders2_7E,(_ZN33_INTERNAL_340eaf78_4_k_cu_howMany4cuda3std3__45__cpo5crendE - _ZN33_INTERNAL_340eaf78_4_k_cu_howMany6thrust24THRUST_300001_SM_1000_NS12placeholders2_7E)
_ZN33_INTERNAL_340eaf78_4_k_cu_howMany6thrust24THRUST_300001_SM_1000_NS12placeholders2_7E:
	.zero		1
	.type		_ZN33_INTERNAL_340eaf78_4_k_cu_howMany4cuda3std3__45__cpo5crendE,@object
	.size		_ZN33_INTERNAL_340eaf78_4_k_cu_howMany4cuda3std3__45__cpo5crendE,(_ZN33_INTERNAL_340eaf78_4_k_cu_howMany4cuda3std6ranges3__45__cpo4prevE - _ZN33_INTERNAL_340eaf78_4_k_cu_howMany4cuda3std3__45__cpo5crendE)
_ZN33_INTERNAL_340eaf78_4_k_cu_howMany4cuda3std3__45__cpo5crendE:
	.zero		1
	.type		_ZN33_INTERNAL_340eaf78_4_k_cu_howMany4cuda3std6ranges3__45__cpo4prevE,@object
	.size		_ZN33_INTERNAL_340eaf78_4_k_cu_howMany4cuda3std6ranges3__45__cpo4prevE,(_ZN33_INTERNAL_340eaf78_4_k_cu_howMany4cuda3std6ranges3__45__cpo9iter_moveE - _ZN33_INTERNAL_340eaf78_4_k_cu_howMany4cuda3std6ranges3__45__cpo4prevE)
_ZN33_INTERNAL_340eaf78_4_k_cu_howMany4cuda3std6ranges3__45__cpo4prevE:
	.zero		1
	.type		_ZN33_INTERNAL_340eaf78_4_k_cu_howMany4cuda3std6ranges3__45__cpo9iter_moveE,@object
	.size		_ZN33_INTERNAL_340eaf78_4_k_cu_howMany4cuda3std6ranges3__45__cpo9iter_moveE,(_ZN33_INTERNAL_340eaf78_4_k_cu_howMany6thrust24THRUST_300001_SM_1000_NS6system6detail10sequential3seqE - _ZN33_INTERNAL_340eaf78_4_k_cu_howMany4cuda3std6ranges3__45__cpo9iter_moveE)
_ZN33_INTERNAL_340eaf78_4_k_cu_howMany4cuda3std6ranges3__45__cpo9iter_moveE:
	.zero		1
	.type		_ZN33_INTERNAL_340eaf78_4_k_cu_howMany6thrust24THRUST_300001_SM_1000_NS6system6detail10sequential3seqE,@object
	.size		_ZN33_INTERNAL_340eaf78_4_k_cu_howMany6thrust24THRUST_300001_SM_1000_NS6system6detail10sequential3seqE,(_ZN33_INTERNAL_340eaf78_4_k_cu_howMany6thrust24THRUST_300001_SM_1000_NS12placeholders2_9E - _ZN33_INTERNAL_340eaf78_4_k_cu_howMany6thrust24THRUST_300001_SM_1000_NS6system6detail10sequential3seqE)
_ZN33_INTERNAL_340eaf78_4_k_cu_howMany6thrust24THRUST_300001_SM_1000_NS6system6detail10sequential3seqE:
	.zero		1
	.type		_ZN33_INTERNAL_340eaf78_4_k_cu_howMany6thrust24THRUST_300001_SM_1000_NS12placeholders2_9E,@object
	.size		_ZN33_INTERNAL_340eaf78_4_k_cu_howMany6thrust24THRUST_300001_SM_1000_NS12placeholders2_9E,(_ZN33_INTERNAL_340eaf78_4_k_cu_howMany4cuda3std3__419piecewise_constructE - _ZN33_INTERNAL_340eaf78_4_k_cu_howMany6thrust24THRUST_300001_SM_1000_NS12placeholders2_9E)
_ZN33_INTERNAL_340eaf78_4_k_cu_howMany6thrust24THRUST_300001_SM_1000_NS12placeholders2_9E:
	.zero		1
	.type		_ZN33_INTERNAL_340eaf78_4_k_cu_howMany4cuda3std3__419piecewise_constructE,@object
	.size		_ZN33_INTERNAL_340eaf78_4_k_cu_howMany4cuda3std3__419piecewise_constructE,(_ZN33_INTERNAL_340eaf78_4_k_cu_howMany4cuda3std6ranges3__45__cpo5cdataE - _ZN33_INTERNAL_340eaf78_4_k_cu_howMany4cuda3std3__419piecewise_constructE)
_ZN33_INTERNAL_340eaf78_4_k_cu_howMany4cuda3std3__419piecewise_constructE:
	.zero		1
	.type		_ZN33_INTERNAL_340eaf78_4_k_cu_howMany4cuda3std6ranges3__45__cpo5cdataE,@object
	.size		_ZN33_INTERNAL_340eaf78_4_k_cu_howMany4cuda3std6ranges3__45__cpo5cdataE,(_ZN33_INTERNAL_340eaf78_4_k_cu_howMany6thrust24THRUST_300001_SM_1000_NS12placeholders2_1E - _ZN33_INTERNAL_340eaf78_4_k_cu_howMany4cuda3std6ranges3__45__cpo5cdataE)
_ZN33_INTERNAL_340eaf78_4_k_cu_howMany4cuda3std6ranges3__45__cpo5cdataE:
	.zero		1
	.type		_ZN33_INTERNAL_340eaf78_4_k_cu_howMany6thrust24THRUST_300001_SM_1000_NS12placeholders2_1E,@object
	.size		_ZN33_INTERNAL_340eaf78_4_k_cu_howMany6thrust24THRUST_300001_SM_1000_NS12placeholders2_1E,(_ZN33_INTERNAL_340eaf78_4_k_cu_howMany4cuda3std3__45__cpo3endE - _ZN33_INTERNAL_340eaf78_4_k_cu_howMany6thrust24THRUST_300001_SM_1000_NS12placeholders2_1E)
_ZN33_INTERNAL_340eaf78_4_k_cu_howMany6thrust24THRUST_300001_SM_1000_NS12placeholders2_1E:
	.zero		1
	.type		_ZN33_INTERNAL_340eaf78_4_k_cu_howMany4cuda3std3__45__cpo3endE,@object
	.size		_ZN33_INTERNAL_340eaf78_4_k_cu_howMany4cuda3std3__45__cpo3endE,(_ZN33_INTERNAL_340eaf78_4_k_cu_howMany4cuda3std6ranges3__45__cpo3endE - _ZN33_INTERNAL_340eaf78_4_k_cu_howMany4cuda3std3__45__cpo3endE)
_ZN33_INTERNAL_340eaf78_4_k_cu_howMany4cuda3std3__45__cpo3endE:
	.zero		1
	.type		_ZN33_INTERNAL_340eaf78_4_k_cu_howMany4cuda3std6ranges3__45__cpo3endE,@object
	.size		_ZN33_INTERNAL_340eaf78_4_k_cu_howMany4cuda3std6ranges3__45__cpo3endE,(_ZN33_INTERNAL_340eaf78_4_k_cu_howMany6thrust24THRUST_300001_SM_1000_NS12placeholders2_5E - _ZN33_INTERNAL_340eaf78_4_k_cu_howMany4cuda3std6ranges3__45__cpo3endE)
_ZN33_INTERNAL_340eaf78_4_k_cu_howMany4cuda3std6ranges3__45__cpo3endE:
	.zero		1
	.type		_ZN33_INTERNAL_340eaf78_4_k_cu_howMany6thrust24THRUST_300001_SM_1000_NS12placeholders2_5E,@object
	.size		_ZN33_INTERNAL_340eaf78_4_k_cu_howMany6thrust24THRUST_300001_SM_1000_NS12placeholders2_5E,(_ZN33_INTERNAL_340eaf78_4_k_cu_howMany4cuda3std3__45__cpo4rendE - _ZN33_INTERNAL_340eaf78_4_k_cu_howMany6thrust24THRUST_300001_SM_1000_NS12placeholders2_5E)
_ZN33_INTERNAL_340eaf78_4_k_cu_howMany6thrust24THRUST_300001_SM_1000_NS12placeholders2_5E:
	.zero		1
	.type		_ZN33_INTERNAL_340eaf78_4_k_cu_howMany4cuda3std3__45__cpo4rendE,@object
	.size		_ZN33_INTERNAL_340eaf78_4_k_cu_howMany4cuda3std3__45__cpo4rendE,(_ZN33_INTERNAL_340eaf78_4_k_cu_howMany4cuda3std6ranges3__45__cpo9iter_swapE - _ZN33_INTERNAL_340eaf78_4_k_cu_howMany4cuda3std3__45__cpo4rendE)
_ZN33_INTERNAL_340eaf78_4_k_cu_howMany4cuda3std3__45__cpo4rendE:
	.zero		1
	.type		_ZN33_INTERNAL_340eaf78_4_k_cu_howMany4cuda3std6ranges3__45__cpo9iter_swapE,@object
	.size		_ZN33_INTERNAL_340eaf78_4_k_cu_howMany4cuda3std6ranges3__45__cpo9iter_swapE,(_ZN33_INTERNAL_340eaf78_4_k_cu_howMany4cuda3std3__48unexpectE - _ZN33_INTERNAL_340eaf78_4_k_cu_howMany4cuda3std6ranges3__45__cpo9iter_swapE)
_ZN33_INTERNAL_340eaf78_4_k_cu_howMany4cuda3std6ranges3__45__cpo9iter_swapE:
	.zero		1
	.type		_ZN33_INTERNAL_340eaf78_4_k_cu_howMany4cuda3std3__48unexpectE,@object
	.size		_ZN33_INTERNAL_340eaf78_4_k_cu_howMany4cuda3std3__48unexpectE,(_ZN33_INTERNAL_340eaf78_4_k_cu_howMany6thrust24THRUST_300001_SM_1000_NS8cuda_cub3parE - _ZN33_INTERNAL_340eaf78_4_k_cu_howMany4cuda3std3__48unexpectE)
_ZN33_INTERNAL_340eaf78_4_k_cu_howMany4cuda3std3__48unexpectE:
	.zero		1
	.type		_ZN33_INTERNAL_340eaf78_4_k_cu_howMany6thrust24THRUST_300001_SM_1000_NS8cuda_cub3parE,@object
	.size		_ZN33_INTERNAL_340eaf78_4_k_cu_howMany6thrust24THRUST_300001_SM_1000_NS8cuda_cub3parE,(.L_38 - _ZN33_INTERNAL_340eaf78_4_k_cu_howMany6thrust24THRUST_300001_SM_1000_NS8cuda_cub3parE)
_ZN33_INTERNAL_340eaf78_4_k_cu_howMany6thrust24THRUST_300001_SM_1000_NS8cuda_cub3parE:
	.zero		1
.L_38:


//--------------------- .nv.shared._Z12monteCarloPiPiP17curandStateXORWOWii --------------------------
	.section	.nv.shared._Z12monteCarloPiPiP17curandStateXORWOWii,"aw",@nobits
	.sectionflags	@""
	.align	16
	.zero		1024


//--------------------- .nv.shared._Z25initRandomNumberGeneratorP17curandStateXORWOW --------------------------
	.section	.nv.shared._Z25initRandomNumberGeneratorP17curandStateXORWOW,"aw",@nobits
	.sectionflags	@""
	.align	16
	.zero		1024


//--------------------- .nv.constant0._ZN3cub18CUB_300001_SM_10006detail11EmptyKernelIvEEvv --------------------------
	.section	.nv.constant0._ZN3cub18CUB_300001_SM_10006detail11EmptyKernelIvEEvv,"a",@progbits
	.sectionflags	@""
	.align	4
.nv.constant0._ZN3cub18CUB_300001_SM_10006detail11EmptyKernelIvEEvv:
	.zero		896


//--------------------- .nv.constant0._Z12monteCarloPiPiP17curandStateXORWOWii --------------------------
	.section	.nv.constant0._Z12monteCarloPiPiP17curandStateXORWOWii,"a",@progbits
	.sectionflags	@""
	.align	4
.nv.constant0._Z12monteCarloPiPiP17curandStateXORWOWii:
	.zero		920


//--------------------- .nv.constant0._Z25initRandomNumberGeneratorP17curandStateXORWOW --------------------------
	.section	.nv.constant0._Z25initRandomNumberGeneratorP17curandStateXORWOW,"a",@progbits
	.sectionflags	@""
	.align	4
.nv.constant0._Z25initRandomNumberGeneratorP17curandStateXORWOW:
	.zero		904


//--------------------- SYMBOLS --------------------------

	.type		.nv.reservedSmem.offset0,@object
	.size		.nv.reservedSmem.offset0,0x4
	.type		.nv.reservedSmem.cap,@object
	.size		.nv.reservedSmem.cap,0x4
